//
// Generated by NVIDIA NVVM Compiler
//
// Compiler Build ID: CL-36424714
// Cuda compilation tools, release 13.0, V13.0.88
// Based on NVVM 20.0.0
//

.version 9.0
.target sm_100
.address_size 64

	// .globl	_Z24cosine_similarity_kernelPKaS0_Pfiiiii

.visible .entry _Z24cosine_similarity_kernelPKaS0_Pfiiiii(
	.param .u64 .ptr .align 1 _Z24cosine_similarity_kernelPKaS0_Pfiiiii_param_0,
	.param .u64 .ptr .align 1 _Z24cosine_similarity_kernelPKaS0_Pfiiiii_param_1,
	.param .u64 .ptr .align 1 _Z24cosine_similarity_kernelPKaS0_Pfiiiii_param_2,
	.param .u32 _Z24cosine_similarity_kernelPKaS0_Pfiiiii_param_3,
	.param .u32 _Z24cosine_similarity_kernelPKaS0_Pfiiiii_param_4,
	.param .u32 _Z24cosine_similarity_kernelPKaS0_Pfiiiii_param_5,
	.param .u32 _Z24cosine_similarity_kernelPKaS0_Pfiiiii_param_6,
	.param .u32 _Z24cosine_similarity_kernelPKaS0_Pfiiiii_param_7
)
{
	.reg .pred 	%p<34>;
	.reg .b16 	%rs<349>;
	.reg .b32 	%r<78>;
	.reg .b32 	%f<252>;
	.reg .b64 	%rd<72>;

	ld.param.u64 	%rd32, [_Z24cosine_similarity_kernelPKaS0_Pfiiiii_param_0];
	ld.param.u64 	%rd33, [_Z24cosine_similarity_kernelPKaS0_Pfiiiii_param_1];
	ld.param.u64 	%rd34, [_Z24cosine_similarity_kernelPKaS0_Pfiiiii_param_2];
	ld.param.u32 	%r50, [_Z24cosine_similarity_kernelPKaS0_Pfiiiii_param_3];
	ld.param.u32 	%r48, [_Z24cosine_similarity_kernelPKaS0_Pfiiiii_param_4];
	ld.param.u32 	%r49, [_Z24cosine_similarity_kernelPKaS0_Pfiiiii_param_6];
	cvta.to.global.u64 	%rd1, %rd34;
	mov.u32 	%r51, %ctaid.y;
	mov.u32 	%r52, %ntid.y;
	mov.u32 	%r53, %tid.y;
	mad.lo.s32 	%r1, %r51, %r52, %r53;
	mov.u32 	%r54, %ctaid.x;
	mov.u32 	%r55, %ntid.x;
	mov.u32 	%r56, %tid.x;
	mad.lo.s32 	%r2, %r54, %r55, %r56;
	setp.ge.s32 	%p1, %r1, %r50;
	setp.ge.s32 	%p2, %r2, %r48;
	or.pred  	%p3, %p1, %p2;
	@%p3 bra 	$L__BB0_43;
	cvta.to.global.u64 	%rd2, %rd33;
	cvta.to.global.u64 	%rd3, %rd32;
	mad.lo.s32 	%r57, %r48, %r1, %r2;
	mad.lo.s32 	%r58, %r49, %r1, %r2;
	cvt.s64.s32 	%rd4, %r57;
	add.s64 	%rd5, %rd3, %rd4;
	cvt.s64.s32 	%rd6, %r58;
	add.s64 	%rd7, %rd2, %rd6;
	setp.lt.s32 	%p4, %r48, 1;
	mov.f32 	%f232, 0f00000000;
	@%p4 bra 	$L__BB0_14;
	and.b32  	%r3, %r48, 15;
	setp.lt.u32 	%p5, %r48, 16;
	mov.f32 	%f232, 0f00000000;
	mov.b32 	%r63, 0;
	@%p5 bra 	$L__BB0_5;
	and.b32  	%r63, %r48, 2147483632;
	neg.s32 	%r67, %r63;
	add.s64 	%rd35, %rd4, %rd3;
	add.s64 	%rd67, %rd35, 16;
	add.s64 	%rd36, %rd6, %rd2;
	add.s64 	%rd66, %rd36, 16;
	mov.f32 	%f232, 0f00000000;
$L__BB0_4:
	.pragma "nounroll";
	ld.global.u16 	%rs2, [%rd67+-16];
	ld.global.u16 	%rs3, [%rd66+-16];
	// begin inline asm
	{mul.f16 %rs1,%rs2,%rs3;
}
	// end inline asm
	// begin inline asm
	{  cvt.f32.f16 %f46, %rs1;}

	// end inline asm
	add.f32 	%f62, %f232, %f46;
	ld.global.u16 	%rs6, [%rd67+-14];
	ld.global.u16 	%rs7, [%rd66+-14];
	// begin inline asm
	{mul.f16 %rs5,%rs6,%rs7;
}
	// end inline asm
	// begin inline asm
	{  cvt.f32.f16 %f47, %rs5;}

	// end inline asm
	add.f32 	%f63, %f62, %f47;
	ld.global.u16 	%rs10, [%rd67+-12];
	ld.global.u16 	%rs11, [%rd66+-12];
	// begin inline asm
	{mul.f16 %rs9,%rs10,%rs11;
}
	// end inline asm
	// begin inline asm
	{  cvt.f32.f16 %f48, %rs9;}

	// end inline asm
	add.f32 	%f64, %f63, %f48;
	ld.global.u16 	%rs14, [%rd67+-10];
	ld.global.u16 	%rs15, [%rd66+-10];
	// begin inline asm
	{mul.f16 %rs13,%rs14,%rs15;
}
	// end inline asm
	// begin inline asm
	{  cvt.f32.f16 %f49, %rs13;}

	// end inline asm
	add.f32 	%f65, %f64, %f49;
	ld.global.u16 	%rs18, [%rd67+-8];
	ld.global.u16 	%rs19, [%rd66+-8];
	// begin inline asm
	{mul.f16 %rs17,%rs18,%rs19;
}
	// end inline asm
	// begin inline asm
	{  cvt.f32.f16 %f50, %rs17;}

	// end inline asm
	add.f32 	%f66, %f65, %f50;
	ld.global.u16 	%rs22, [%rd67+-6];
	ld.global.u16 	%rs23, [%rd66+-6];
	// begin inline asm
	{mul.f16 %rs21,%rs22,%rs23;
}
	// end inline asm
	// begin inline asm
	{  cvt.f32.f16 %f51, %rs21;}

	// end inline asm
	add.f32 	%f67, %f66, %f51;
	ld.global.u16 	%rs26, [%rd67+-4];
	ld.global.u16 	%rs27, [%rd66+-4];
	// begin inline asm
	{mul.f16 %rs25,%rs26,%rs27;
}
	// end inline asm
	// begin inline asm
	{  cvt.f32.f16 %f52, %rs25;}

	// end inline asm
	add.f32 	%f68, %f67, %f52;
	ld.global.u16 	%rs30, [%rd67+-2];
	ld.global.u16 	%rs31, [%rd66+-2];
	// begin inline asm
	{mul.f16 %rs29,%rs30,%rs31;
}
	// end inline asm
	// begin inline asm
	{  cvt.f32.f16 %f53, %rs29;}

	// end inline asm
	add.f32 	%f69, %f68, %f53;
	ld.global.u16 	%rs34, [%rd67];
	ld.global.u16 	%rs35, [%rd66];
	// begin inline asm
	{mul.f16 %rs33,%rs34,%rs35;
}
	// end inline asm
	// begin inline asm
	{  cvt.f32.f16 %f54, %rs33;}

	// end inline asm
	add.f32 	%f70, %f69, %f54;
	ld.global.u16 	%rs38, [%rd67+2];
	ld.global.u16 	%rs39, [%rd66+2];
	// begin inline asm
	{mul.f16 %rs37,%rs38,%rs39;
}
	// end inline asm
	// begin inline asm
	{  cvt.f32.f16 %f55, %rs37;}

	// end inline asm
	add.f32 	%f71, %f70, %f55;
	ld.global.u16 	%rs42, [%rd67+4];
	ld.global.u16 	%rs43, [%rd66+4];
	// begin inline asm
	{mul.f16 %rs41,%rs42,%rs43;
}
	// end inline asm
	// begin inline asm
	{  cvt.f32.f16 %f56, %rs41;}

	// end inline asm
	add.f32 	%f72, %f71, %f56;
	ld.global.u16 	%rs46, [%rd67+6];
	ld.global.u16 	%rs47, [%rd66+6];
	// begin inline asm
	{mul.f16 %rs45,%rs46,%rs47;
}
	// end inline asm
	// begin inline asm
	{  cvt.f32.f16 %f57, %rs45;}

	// end inline asm
	add.f32 	%f73, %f72, %f57;
	ld.global.u16 	%rs50, [%rd67+8];
	ld.global.u16 	%rs51, [%rd66+8];
	// begin inline asm
	{mul.f16 %rs49,%rs50,%rs51;
}
	// end inline asm
	// begin inline asm
	{  cvt.f32.f16 %f58, %rs49;}

	// end inline asm
	add.f32 	%f74, %f73, %f58;
	ld.global.u16 	%rs54, [%rd67+10];
	ld.global.u16 	%rs55, [%rd66+10];
	// begin inline asm
	{mul.f16 %rs53,%rs54,%rs55;
}
	// end inline asm
	// begin inline asm
	{  cvt.f32.f16 %f59, %rs53;}

	// end inline asm
	add.f32 	%f75, %f74, %f59;
	ld.global.u16 	%rs58, [%rd67+12];
	ld.global.u16 	%rs59, [%rd66+12];
	// begin inline asm
	{mul.f16 %rs57,%rs58,%rs59;
}
	// end inline asm
	// begin inline asm
	{  cvt.f32.f16 %f60, %rs57;}

	// end inline asm
	add.f32 	%f76, %f75, %f60;
	ld.global.u16 	%rs62, [%rd67+14];
	ld.global.u16 	%rs63, [%rd66+14];
	// begin inline asm
	{mul.f16 %rs61,%rs62,%rs63;
}
	// end inline asm
	// begin inline asm
	{  cvt.f32.f16 %f61, %rs61;}

	// end inline asm
	add.f32 	%f232, %f76, %f61;
	add.s32 	%r67, %r67, 16;
	add.s64 	%rd67, %rd67, 32;
	add.s64 	%rd66, %rd66, 32;
	setp.eq.s32 	%p6, %r67, 0;
	@%p6 bra 	$L__BB0_5;
	bra.uni 	$L__BB0_4;
$L__BB0_5:
	setp.eq.s32 	%p7, %r3, 0;
	@%p7 bra 	$L__BB0_14;
	and.b32  	%r7, %r48, 7;
	setp.lt.u32 	%p8, %r3, 8;
	@%p8 bra 	$L__BB0_8;
	mul.wide.u32 	%rd37, %r63, 2;
	add.s64 	%rd38, %rd5, %rd37;
	ld.global.u16 	%rs66, [%rd38];
	add.s64 	%rd39, %rd7, %rd37;
	ld.global.u16 	%rs67, [%rd39];
	// begin inline asm
	{mul.f16 %rs65,%rs66,%rs67;
}
	// end inline asm
	// begin inline asm
	{  cvt.f32.f16 %f78, %rs65;}

	// end inline asm
	add.f32 	%f86, %f232, %f78;
	ld.global.u16 	%rs70, [%rd38+2];
	ld.global.u16 	%rs71, [%rd39+2];
	// begin inline asm
	{mul.f16 %rs69,%rs70,%rs71;
}
	// end inline asm
	// begin inline asm
	{  cvt.f32.f16 %f79, %rs69;}

	// end inline asm
	add.f32 	%f87, %f86, %f79;
	ld.global.u16 	%rs74, [%rd38+4];
	ld.global.u16 	%rs75, [%rd39+4];
	// begin inline asm
	{mul.f16 %rs73,%rs74,%rs75;
}
	// end inline asm
	// begin inline asm
	{  cvt.f32.f16 %f80, %rs73;}

	// end inline asm
	add.f32 	%f88, %f87, %f80;
	ld.global.u16 	%rs78, [%rd38+6];
	ld.global.u16 	%rs79, [%rd39+6];
	// begin inline asm
	{mul.f16 %rs77,%rs78,%rs79;
}
	// end inline asm
	// begin inline asm
	{  cvt.f32.f16 %f81, %rs77;}

	// end inline asm
	add.f32 	%f89, %f88, %f81;
	ld.global.u16 	%rs82, [%rd38+8];
	ld.global.u16 	%rs83, [%rd39+8];
	// begin inline asm
	{mul.f16 %rs81,%rs82,%rs83;
}
	// end inline asm
	// begin inline asm
	{  cvt.f32.f16 %f82, %rs81;}

	// end inline asm
	add.f32 	%f90, %f89, %f82;
	ld.global.u16 	%rs86, [%rd38+10];
	ld.global.u16 	%rs87, [%rd39+10];
	// begin inline asm
	{mul.f16 %rs85,%rs86,%rs87;
}
	// end inline asm
	// begin inline asm
	{  cvt.f32.f16 %f83, %rs85;}

	// end inline asm
	add.f32 	%f91, %f90, %f83;
	ld.global.u16 	%rs90, [%rd38+12];
	ld.global.u16 	%rs91, [%rd39+12];
	// begin inline asm
	{mul.f16 %rs89,%rs90,%rs91;
}
	// end inline asm
	// begin inline asm
	{  cvt.f32.f16 %f84, %rs89;}

	// end inline asm
	add.f32 	%f92, %f91, %f84;
	ld.global.u16 	%rs94, [%rd38+14];
	ld.global.u16 	%rs95, [%rd39+14];
	// begin inline asm
	{mul.f16 %rs93,%rs94,%rs95;
}
	// end inline asm
	// begin inline asm
	{  cvt.f32.f16 %f85, %rs93;}

	// end inline asm
	add.f32 	%f232, %f92, %f85;
	add.s32 	%r63, %r63, 8;
$L__BB0_8:
	setp.eq.s32 	%p9, %r7, 0;
	@%p9 bra 	$L__BB0_14;
	and.b32  	%r10, %r48, 3;
	setp.lt.u32 	%p10, %r7, 4;
	@%p10 bra 	$L__BB0_11;
	mul.wide.u32 	%rd40, %r63, 2;
	add.s64 	%rd41, %rd5, %rd40;
	ld.global.u16 	%rs98, [%rd41];
	add.s64 	%rd42, %rd7, %rd40;
	ld.global.u16 	%rs99, [%rd42];
	// begin inline asm
	{mul.f16 %rs97,%rs98,%rs99;
}
	// end inline asm
	// begin inline asm
	{  cvt.f32.f16 %f94, %rs97;}

	// end inline asm
	add.f32 	%f98, %f232, %f94;
	ld.global.u16 	%rs102, [%rd41+2];
	ld.global.u16 	%rs103, [%rd42+2];
	// begin inline asm
	{mul.f16 %rs101,%rs102,%rs103;
}
	// end inline asm
	// begin inline asm
	{  cvt.f32.f16 %f95, %rs101;}

	// end inline asm
	add.f32 	%f99, %f98, %f95;
	ld.global.u16 	%rs106, [%rd41+4];
	ld.global.u16 	%rs107, [%rd42+4];
	// begin inline asm
	{mul.f16 %rs105,%rs106,%rs107;
}
	// end inline asm
	// begin inline asm
	{  cvt.f32.f16 %f96, %rs105;}

	// end inline asm
	add.f32 	%f100, %f99, %f96;
	ld.global.u16 	%rs110, [%rd41+6];
	ld.global.u16 	%rs111, [%rd42+6];
	// begin inline asm
	{mul.f16 %rs109,%rs110,%rs111;
}
	// end inline asm
	// begin inline asm
	{  cvt.f32.f16 %f97, %rs109;}

	// end inline asm
	add.f32 	%f232, %f100, %f97;
	add.s32 	%r63, %r63, 4;
$L__BB0_11:
	setp.eq.s32 	%p11, %r10, 0;
	@%p11 bra 	$L__BB0_14;
	mul.wide.u32 	%rd43, %r63, 2;
	add.s64 	%rd44, %rd43, %rd6;
	add.s64 	%rd65, %rd2, %rd44;
	add.s64 	%rd45, %rd43, %rd4;
	add.s64 	%rd64, %rd3, %rd45;
	neg.s32 	%r66, %r10;
$L__BB0_13:
	.pragma "nounroll";
	ld.global.u16 	%rs114, [%rd64];
	ld.global.u16 	%rs115, [%rd65];
	// begin inline asm
	{mul.f16 %rs113,%rs114,%rs115;
}
	// end inline asm
	// begin inline asm
	{  cvt.f32.f16 %f101, %rs113;}

	// end inline asm
	add.f32 	%f232, %f232, %f101;
	add.s64 	%rd65, %rd65, 2;
	add.s64 	%rd64, %rd64, 2;
	add.s32 	%r66, %r66, 1;
	setp.ne.s32 	%p12, %r66, 0;
	@%p12 bra 	$L__BB0_13;
$L__BB0_14:
	setp.lt.s32 	%p13, %r48, 1;
	mov.f32 	%f242, 0f00000000;
	@%p13 bra 	$L__BB0_27;
	and.b32  	%r16, %r48, 15;
	setp.lt.u32 	%p14, %r48, 16;
	mov.f32 	%f242, 0f00000000;
	mov.b32 	%r69, 0;
	@%p14 bra 	$L__BB0_18;
	and.b32  	%r69, %r48, 2147483632;
	neg.s32 	%r68, %r69;
	add.s64 	%rd46, %rd4, %rd3;
	add.s64 	%rd68, %rd46, 16;
	mov.f32 	%f242, 0f00000000;
$L__BB0_17:
	.pragma "nounroll";
	ld.global.u16 	%rs118, [%rd68+-16];
	// begin inline asm
	{mul.f16 %rs117,%rs118,%rs118;
}
	// end inline asm
	// begin inline asm
	{  cvt.f32.f16 %f106, %rs117;}

	// end inline asm
	add.f32 	%f122, %f242, %f106;
	ld.global.u16 	%rs122, [%rd68+-14];
	// begin inline asm
	{mul.f16 %rs121,%rs122,%rs122;
}
	// end inline asm
	// begin inline asm
	{  cvt.f32.f16 %f107, %rs121;}

	// end inline asm
	add.f32 	%f123, %f122, %f107;
	ld.global.u16 	%rs126, [%rd68+-12];
	// begin inline asm
	{mul.f16 %rs125,%rs126,%rs126;
}
	// end inline asm
	// begin inline asm
	{  cvt.f32.f16 %f108, %rs125;}

	// end inline asm
	add.f32 	%f124, %f123, %f108;
	ld.global.u16 	%rs130, [%rd68+-10];
	// begin inline asm
	{mul.f16 %rs129,%rs130,%rs130;
}
	// end inline asm
	// begin inline asm
	{  cvt.f32.f16 %f109, %rs129;}

	// end inline asm
	add.f32 	%f125, %f124, %f109;
	ld.global.u16 	%rs134, [%rd68+-8];
	// begin inline asm
	{mul.f16 %rs133,%rs134,%rs134;
}
	// end inline asm
	// begin inline asm
	{  cvt.f32.f16 %f110, %rs133;}

	// end inline asm
	add.f32 	%f126, %f125, %f110;
	ld.global.u16 	%rs138, [%rd68+-6];
	// begin inline asm
	{mul.f16 %rs137,%rs138,%rs138;
}
	// end inline asm
	// begin inline asm
	{  cvt.f32.f16 %f111, %rs137;}

	// end inline asm
	add.f32 	%f127, %f126, %f111;
	ld.global.u16 	%rs142, [%rd68+-4];
	// begin inline asm
	{mul.f16 %rs141,%rs142,%rs142;
}
	// end inline asm
	// begin inline asm
	{  cvt.f32.f16 %f112, %rs141;}

	// end inline asm
	add.f32 	%f128, %f127, %f112;
	ld.global.u16 	%rs146, [%rd68+-2];
	// begin inline asm
	{mul.f16 %rs145,%rs146,%rs146;
}
	// end inline asm
	// begin inline asm
	{  cvt.f32.f16 %f113, %rs145;}

	// end inline asm
	add.f32 	%f129, %f128, %f113;
	ld.global.u16 	%rs150, [%rd68];
	// begin inline asm
	{mul.f16 %rs149,%rs150,%rs150;
}
	// end inline asm
	// begin inline asm
	{  cvt.f32.f16 %f114, %rs149;}

	// end inline asm
	add.f32 	%f130, %f129, %f114;
	ld.global.u16 	%rs154, [%rd68+2];
	// begin inline asm
	{mul.f16 %rs153,%rs154,%rs154;
}
	// end inline asm
	// begin inline asm
	{  cvt.f32.f16 %f115, %rs153;}

	// end inline asm
	add.f32 	%f131, %f130, %f115;
	ld.global.u16 	%rs158, [%rd68+4];
	// begin inline asm
	{mul.f16 %rs157,%rs158,%rs158;
}
	// end inline asm
	// begin inline asm
	{  cvt.f32.f16 %f116, %rs157;}

	// end inline asm
	add.f32 	%f132, %f131, %f116;
	ld.global.u16 	%rs162, [%rd68+6];
	// begin inline asm
	{mul.f16 %rs161,%rs162,%rs162;
}
	// end inline asm
	// begin inline asm
	{  cvt.f32.f16 %f117, %rs161;}

	// end inline asm
	add.f32 	%f133, %f132, %f117;
	ld.global.u16 	%rs166, [%rd68+8];
	// begin inline asm
	{mul.f16 %rs165,%rs166,%rs166;
}
	// end inline asm
	// begin inline asm
	{  cvt.f32.f16 %f118, %rs165;}

	// end inline asm
	add.f32 	%f134, %f133, %f118;
	ld.global.u16 	%rs170, [%rd68+10];
	// begin inline asm
	{mul.f16 %rs169,%rs170,%rs170;
}
	// end inline asm
	// begin inline asm
	{  cvt.f32.f16 %f119, %rs169;}

	// end inline asm
	add.f32 	%f135, %f134, %f119;
	ld.global.u16 	%rs174, [%rd68+12];
	// begin inline asm
	{mul.f16 %rs173,%rs174,%rs174;
}
	// end inline asm
	// begin inline asm
	{  cvt.f32.f16 %f120, %rs173;}

	// end inline asm
	add.f32 	%f136, %f135, %f120;
	ld.global.u16 	%rs178, [%rd68+14];
	// begin inline asm
	{mul.f16 %rs177,%rs178,%rs178;
}
	// end inline asm
	// begin inline asm
	{  cvt.f32.f16 %f121, %rs177;}

	// end inline asm
	add.f32 	%f242, %f136, %f121;
	add.s32 	%r68, %r68, 16;
	add.s64 	%rd68, %rd68, 32;
	setp.ne.s32 	%p15, %r68, 0;
	@%p15 bra 	$L__BB0_17;
$L__BB0_18:
	setp.eq.s32 	%p16, %r16, 0;
	@%p16 bra 	$L__BB0_27;
	and.b32  	%r24, %r48, 7;
	setp.lt.u32 	%p17, %r16, 8;
	@%p17 bra 	$L__BB0_21;
	mul.wide.u32 	%rd47, %r69, 2;
	add.s64 	%rd48, %rd5, %rd47;
	ld.global.u16 	%rs182, [%rd48];
	// begin inline asm
	{mul.f16 %rs181,%rs182,%rs182;
}
	// end inline asm
	// begin inline asm
	{  cvt.f32.f16 %f138, %rs181;}

	// end inline asm
	add.f32 	%f146, %f242, %f138;
	ld.global.u16 	%rs186, [%rd48+2];
	// begin inline asm
	{mul.f16 %rs185,%rs186,%rs186;
}
	// end inline asm
	// begin inline asm
	{  cvt.f32.f16 %f139, %rs185;}

	// end inline asm
	add.f32 	%f147, %f146, %f139;
	ld.global.u16 	%rs190, [%rd48+4];
	// begin inline asm
	{mul.f16 %rs189,%rs190,%rs190;
}
	// end inline asm
	// begin inline asm
	{  cvt.f32.f16 %f140, %rs189;}

	// end inline asm
	add.f32 	%f148, %f147, %f140;
	ld.global.u16 	%rs194, [%rd48+6];
	// begin inline asm
	{mul.f16 %rs193,%rs194,%rs194;
}
	// end inline asm
	// begin inline asm
	{  cvt.f32.f16 %f141, %rs193;}

	// end inline asm
	add.f32 	%f149, %f148, %f141;
	ld.global.u16 	%rs198, [%rd48+8];
	// begin inline asm
	{mul.f16 %rs197,%rs198,%rs198;
}
	// end inline asm
	// begin inline asm
	{  cvt.f32.f16 %f142, %rs197;}

	// end inline asm
	add.f32 	%f150, %f149, %f142;
	ld.global.u16 	%rs202, [%rd48+10];
	// begin inline asm
	{mul.f16 %rs201,%rs202,%rs202;
}
	// end inline asm
	// begin inline asm
	{  cvt.f32.f16 %f143, %rs201;}

	// end inline asm
	add.f32 	%f151, %f150, %f143;
	ld.global.u16 	%rs206, [%rd48+12];
	// begin inline asm
	{mul.f16 %rs205,%rs206,%rs206;
}
	// end inline asm
	// begin inline asm
	{  cvt.f32.f16 %f144, %rs205;}

	// end inline asm
	add.f32 	%f152, %f151, %f144;
	ld.global.u16 	%rs210, [%rd48+14];
	// begin inline asm
	{mul.f16 %rs209,%rs210,%rs210;
}
	// end inline asm
	// begin inline asm
	{  cvt.f32.f16 %f145, %rs209;}

	// end inline asm
	add.f32 	%f242, %f152, %f145;
	add.s32 	%r69, %r69, 8;
$L__BB0_21:
	setp.eq.s32 	%p18, %r24, 0;
	@%p18 bra 	$L__BB0_27;
	and.b32  	%r27, %r48, 3;
	setp.lt.u32 	%p19, %r24, 4;
	@%p19 bra 	$L__BB0_24;
	mul.wide.u32 	%rd49, %r69, 2;
	add.s64 	%rd50, %rd5, %rd49;
	ld.global.u16 	%rs214, [%rd50];
	// begin inline asm
	{mul.f16 %rs213,%rs214,%rs214;
}
	// end inline asm
	// begin inline asm
	{  cvt.f32.f16 %f154, %rs213;}

	// end inline asm
	add.f32 	%f158, %f242, %f154;
	ld.global.u16 	%rs218, [%rd50+2];
	// begin inline asm
	{mul.f16 %rs217,%rs218,%rs218;
}
	// end inline asm
	// begin inline asm
	{  cvt.f32.f16 %f155, %rs217;}

	// end inline asm
	add.f32 	%f159, %f158, %f155;
	ld.global.u16 	%rs222, [%rd50+4];
	// begin inline asm
	{mul.f16 %rs221,%rs222,%rs222;
}
	// end inline asm
	// begin inline asm
	{  cvt.f32.f16 %f156, %rs221;}

	// end inline asm
	add.f32 	%f160, %f159, %f156;
	ld.global.u16 	%rs226, [%rd50+6];
	// begin inline asm
	{mul.f16 %rs225,%rs226,%rs226;
}
	// end inline asm
	// begin inline asm
	{  cvt.f32.f16 %f157, %rs225;}

	// end inline asm
	add.f32 	%f242, %f160, %f157;
	add.s32 	%r69, %r69, 4;
$L__BB0_24:
	setp.eq.s32 	%p20, %r27, 0;
	@%p20 bra 	$L__BB0_27;
	mul.wide.u32 	%rd51, %r69, 2;
	add.s64 	%rd52, %rd51, %rd4;
	add.s64 	%rd69, %rd3, %rd52;
	neg.s32 	%r72, %r27;
$L__BB0_26:
	.pragma "nounroll";
	ld.global.u16 	%rs230, [%rd69];
	// begin inline asm
	{mul.f16 %rs229,%rs230,%rs230;
}
	// end inline asm
	// begin inline asm
	{  cvt.f32.f16 %f161, %rs229;}

	// end inline asm
	add.f32 	%f242, %f242, %f161;
	add.s64 	%rd69, %rd69, 2;
	add.s32 	%r72, %r72, 1;
	setp.ne.s32 	%p21, %r72, 0;
	@%p21 bra 	$L__BB0_26;
$L__BB0_27:
	sqrt.rn.f32 	%f27, %f242;
	setp.lt.s32 	%p22, %r49, 1;
	mov.f32 	%f251, 0f00000000;
	@%p22 bra 	$L__BB0_40;
	and.b32  	%r33, %r49, 15;
	setp.lt.u32 	%p23, %r49, 16;
	mov.f32 	%f251, 0f00000000;
	mov.b32 	%r75, 0;
	@%p23 bra 	$L__BB0_31;
	and.b32  	%r75, %r49, 2147483632;
	neg.s32 	%r73, %r75;
	add.s64 	%rd53, %rd6, %rd2;
	add.s64 	%rd70, %rd53, 16;
	mov.f32 	%f251, 0f00000000;
$L__BB0_30:
	.pragma "nounroll";
	ld.global.u16 	%rs234, [%rd70+-16];
	// begin inline asm
	{mul.f16 %rs233,%rs234,%rs234;
}
	// end inline asm
	// begin inline asm
	{  cvt.f32.f16 %f166, %rs233;}

	// end inline asm
	add.f32 	%f182, %f251, %f166;
	ld.global.u16 	%rs238, [%rd70+-14];
	// begin inline asm
	{mul.f16 %rs237,%rs238,%rs238;
}
	// end inline asm
	// begin inline asm
	{  cvt.f32.f16 %f167, %rs237;}

	// end inline asm
	add.f32 	%f183, %f182, %f167;
	ld.global.u16 	%rs242, [%rd70+-12];
	// begin inline asm
	{mul.f16 %rs241,%rs242,%rs242;
}
	// end inline asm
	// begin inline asm
	{  cvt.f32.f16 %f168, %rs241;}

	// end inline asm
	add.f32 	%f184, %f183, %f168;
	ld.global.u16 	%rs246, [%rd70+-10];
	// begin inline asm
	{mul.f16 %rs245,%rs246,%rs246;
}
	// end inline asm
	// begin inline asm
	{  cvt.f32.f16 %f169, %rs245;}

	// end inline asm
	add.f32 	%f185, %f184, %f169;
	ld.global.u16 	%rs250, [%rd70+-8];
	// begin inline asm
	{mul.f16 %rs249,%rs250,%rs250;
}
	// end inline asm
	// begin inline asm
	{  cvt.f32.f16 %f170, %rs249;}

	// end inline asm
	add.f32 	%f186, %f185, %f170;
	ld.global.u16 	%rs254, [%rd70+-6];
	// begin inline asm
	{mul.f16 %rs253,%rs254,%rs254;
}
	// end inline asm
	// begin inline asm
	{  cvt.f32.f16 %f171, %rs253;}

	// end inline asm
	add.f32 	%f187, %f186, %f171;
	ld.global.u16 	%rs258, [%rd70+-4];
	// begin inline asm
	{mul.f16 %rs257,%rs258,%rs258;
}
	// end inline asm
	// begin inline asm
	{  cvt.f32.f16 %f172, %rs257;}

	// end inline asm
	add.f32 	%f188, %f187, %f172;
	ld.global.u16 	%rs262, [%rd70+-2];
	// begin inline asm
	{mul.f16 %rs261,%rs262,%rs262;
}
	// end inline asm
	// begin inline asm
	{  cvt.f32.f16 %f173, %rs261;}

	// end inline asm
	add.f32 	%f189, %f188, %f173;
	ld.global.u16 	%rs266, [%rd70];
	// begin inline asm
	{mul.f16 %rs265,%rs266,%rs266;
}
	// end inline asm
	// begin inline asm
	{  cvt.f32.f16 %f174, %rs265;}

	// end inline asm
	add.f32 	%f190, %f189, %f174;
	ld.global.u16 	%rs270, [%rd70+2];
	// begin inline asm
	{mul.f16 %rs269,%rs270,%rs270;
}
	// end inline asm
	// begin inline asm
	{  cvt.f32.f16 %f175, %rs269;}

	// end inline asm
	add.f32 	%f191, %f190, %f175;
	ld.global.u16 	%rs274, [%rd70+4];
	// begin inline asm
	{mul.f16 %rs273,%rs274,%rs274;
}
	// end inline asm
	// begin inline asm
	{  cvt.f32.f16 %f176, %rs273;}

	// end inline asm
	add.f32 	%f192, %f191, %f176;
	ld.global.u16 	%rs278, [%rd70+6];
	// begin inline asm
	{mul.f16 %rs277,%rs278,%rs278;
}
	// end inline asm
	// begin inline asm
	{  cvt.f32.f16 %f177, %rs277;}

	// end inline asm
	add.f32 	%f193, %f192, %f177;
	ld.global.u16 	%rs282, [%rd70+8];
	// begin inline asm
	{mul.f16 %rs281,%rs282,%rs282;
}
	// end inline asm
	// begin inline asm
	{  cvt.f32.f16 %f178, %rs281;}

	// end inline asm
	add.f32 	%f194, %f193, %f178;
	ld.global.u16 	%rs286, [%rd70+10];
	// begin inline asm
	{mul.f16 %rs285,%rs286,%rs286;
}
	// end inline asm
	// begin inline asm
	{  cvt.f32.f16 %f179, %rs285;}

	// end inline asm
	add.f32 	%f195, %f194, %f179;
	ld.global.u16 	%rs290, [%rd70+12];
	// begin inline asm
	{mul.f16 %rs289,%rs290,%rs290;
}
	// end inline asm
	// begin inline asm
	{  cvt.f32.f16 %f180, %rs289;}

	// end inline asm
	add.f32 	%f196, %f195, %f180;
	ld.global.u16 	%rs294, [%rd70+14];
	// begin inline asm
	{mul.f16 %rs293,%rs294,%rs294;
}
	// end inline asm
	// begin inline asm
	{  cvt.f32.f16 %f181, %rs293;}

	// end inline asm
	add.f32 	%f251, %f196, %f181;
	add.s32 	%r73, %r73, 16;
	add.s64 	%rd70, %rd70, 32;
	setp.ne.s32 	%p24, %r73, 0;
	@%p24 bra 	$L__BB0_30;
$L__BB0_31:
	setp.eq.s32 	%p25, %r33, 0;
	@%p25 bra 	$L__BB0_40;
	and.b32  	%r39, %r49, 7;
	setp.lt.u32 	%p26, %r33, 8;
	@%p26 bra 	$L__BB0_34;
	mul.wide.u32 	%rd54, %r75, 2;
	add.s64 	%rd55, %rd7, %rd54;
	ld.global.u16 	%rs298, [%rd55];
	// begin inline asm
	{mul.f16 %rs297,%rs298,%rs298;
}
	// end inline asm
	// begin inline asm
	{  cvt.f32.f16 %f198, %rs297;}

	// end inline asm
	add.f32 	%f206, %f251, %f198;
	ld.global.u16 	%rs302, [%rd55+2];
	// begin inline asm
	{mul.f16 %rs301,%rs302,%rs302;
}
	// end inline asm
	// begin inline asm
	{  cvt.f32.f16 %f199, %rs301;}

	// end inline asm
	add.f32 	%f207, %f206, %f199;
	ld.global.u16 	%rs306, [%rd55+4];
	// begin inline asm
	{mul.f16 %rs305,%rs306,%rs306;
}
	// end inline asm
	// begin inline asm
	{  cvt.f32.f16 %f200, %rs305;}

	// end inline asm
	add.f32 	%f208, %f207, %f200;
	ld.global.u16 	%rs310, [%rd55+6];
	// begin inline asm
	{mul.f16 %rs309,%rs310,%rs310;
}
	// end inline asm
	// begin inline asm
	{  cvt.f32.f16 %f201, %rs309;}

	// end inline asm
	add.f32 	%f209, %f208, %f201;
	ld.global.u16 	%rs314, [%rd55+8];
	// begin inline asm
	{mul.f16 %rs313,%rs314,%rs314;
}
	// end inline asm
	// begin inline asm
	{  cvt.f32.f16 %f202, %rs313;}

	// end inline asm
	add.f32 	%f210, %f209, %f202;
	ld.global.u16 	%rs318, [%rd55+10];
	// begin inline asm
	{mul.f16 %rs317,%rs318,%rs318;
}
	// end inline asm
	// begin inline asm
	{  cvt.f32.f16 %f203, %rs317;}

	// end inline asm
	add.f32 	%f211, %f210, %f203;
	ld.global.u16 	%rs322, [%rd55+12];
	// begin inline asm
	{mul.f16 %rs321,%rs322,%rs322;
}
	// end inline asm
	// begin inline asm
	{  cvt.f32.f16 %f204, %rs321;}

	// end inline asm
	add.f32 	%f212, %f211, %f204;
	ld.global.u16 	%rs326, [%rd55+14];
	// begin inline asm
	{mul.f16 %rs325,%rs326,%rs326;
}
	// end inline asm
	// begin inline asm
	{  cvt.f32.f16 %f205, %rs325;}

	// end inline asm
	add.f32 	%f251, %f212, %f205;
	add.s32 	%r75, %r75, 8;
$L__BB0_34:
	setp.eq.s32 	%p27, %r39, 0;
	@%p27 bra 	$L__BB0_40;
	and.b32  	%r42, %r49, 3;
	setp.lt.u32 	%p28, %r39, 4;
	@%p28 bra 	$L__BB0_37;
	mul.wide.u32 	%rd56, %r75, 2;
	add.s64 	%rd57, %rd7, %rd56;
	ld.global.u16 	%rs330, [%rd57];
	// begin inline asm
	{mul.f16 %rs329,%rs330,%rs330;
}
	// end inline asm
	// begin inline asm
	{  cvt.f32.f16 %f214, %rs329;}

	// end inline asm
	add.f32 	%f218, %f251, %f214;
	ld.global.u16 	%rs334, [%rd57+2];
	// begin inline asm
	{mul.f16 %rs333,%rs334,%rs334;
}
	// end inline asm
	// begin inline asm
	{  cvt.f32.f16 %f215, %rs333;}

	// end inline asm
	add.f32 	%f219, %f218, %f215;
	ld.global.u16 	%rs338, [%rd57+4];
	// begin inline asm
	{mul.f16 %rs337,%rs338,%rs338;
}
	// end inline asm
	// begin inline asm
	{  cvt.f32.f16 %f216, %rs337;}

	// end inline asm
	add.f32 	%f220, %f219, %f216;
	ld.global.u16 	%rs342, [%rd57+6];
	// begin inline asm
	{mul.f16 %rs341,%rs342,%rs342;
}
	// end inline asm
	// begin inline asm
	{  cvt.f32.f16 %f217, %rs341;}

	// end inline asm
	add.f32 	%f251, %f220, %f217;
	add.s32 	%r75, %r75, 4;
$L__BB0_37:
	setp.eq.s32 	%p29, %r42, 0;
	@%p29 bra 	$L__BB0_40;
	mul.wide.u32 	%rd58, %r75, 2;
	add.s64 	%rd59, %rd58, %rd6;
	add.s64 	%rd71, %rd2, %rd59;
	neg.s32 	%r77, %r42;
$L__BB0_39:
	.pragma "nounroll";
	ld.global.u16 	%rs346, [%rd71];
	// begin inline asm
	{mul.f16 %rs345,%rs346,%rs346;
}
	// end inline asm
	// begin inline asm
	{  cvt.f32.f16 %f221, %rs345;}

	// end inline asm
	add.f32 	%f251, %f251, %f221;
	add.s64 	%rd71, %rd71, 2;
	add.s32 	%r77, %r77, 1;
	setp.ne.s32 	%p30, %r77, 0;
	@%p30 bra 	$L__BB0_39;
$L__BB0_40:
	sqrt.rn.f32 	%f222, %f251;
	setp.neu.f32 	%p31, %f27, 0f00000000;
	setp.neu.f32 	%p32, %f222, 0f00000000;
	and.pred  	%p33, %p31, %p32;
	@%p33 bra 	$L__BB0_42;
	mul.wide.s32 	%rd62, %r2, 4;
	add.s64 	%rd63, %rd1, %rd62;
	mov.b32 	%r62, 0;
	st.global.u32 	[%rd63], %r62;
	bra.uni 	$L__BB0_43;
$L__BB0_42:
	mul.f32 	%f223, %f27, %f222;
	div.rn.f32 	%f224, %f232, %f223;
	mul.wide.s32 	%rd60, %r2, 4;
	add.s64 	%rd61, %rd1, %rd60;
	st.global.f32 	[%rd61], %f224;
$L__BB0_43:
	ret;

}


// ===== COMPILED SASS (sm_100) =====

	.target	sm_100

	.elftype	@"ET_EXEC"


//--------------------- .note.nv.tkinfo           --------------------------
	.section	.note.nv.tkinfo,"",@"SHT_NOTE"
	.sectionflags	@"SHF_NOTE_NV_TKINFO"
	.tkinfo
        /*0018*/ 	.word	0x00000002
        /*0030*/ 	.string	""
        /*0030*/ 	.string	"ptxas"
        /*0030*/ 	.string	"Cuda compilation tools, release 13.0, V13.0.88"
        /*0030*/ 	.string	"Build cuda_13.0.r13.0/compiler.36424714_0"
        /*0030*/ 	.string	"-arch sm_100 -m 64 "



//--------------------- .note.nv.cuinfo           --------------------------
	.section	.note.nv.cuinfo,"",@"SHT_NOTE"
	.sectionflags	@"SHF_NOTE_NV_CUINFO"
        /*0018*/ 	.short	0x0002
        /*001a*/ 	.short	0x0064
        /*001c*/ 	.short	0x0082
	.zero		2


//--------------------- .nv.info                  --------------------------
	.section	.nv.info,"",@"SHT_CUDA_INFO"
	.align	4


	//----- nvinfo : EIATTR_REGCOUNT
	.align		4
        /*0000*/ 	.byte	0x04, 0x2f
        /*0002*/ 	.short	(.L_1 - .L_0)
	.align		4
.L_0:
        /*0004*/ 	.word	index@(_Z24cosine_similarity_kernelPKaS0_Pfiiiii)
        /*0008*/ 	.word	0x0000001e


	//----- nvinfo : EIATTR_FRAME_SIZE
	.align		4
.L_1:
        /*000c*/ 	.byte	0x04, 0x11
        /*000e*/ 	.short	(.L_3 - .L_2)
	.align		4
.L_2:
        /*0010*/ 	.word	index@($__internal_1_$__cuda_sm3x_div_rn_noftz_f32_slowpath)
        /*0014*/ 	.word	0x00000000


	//----- nvinfo : EIATTR_FRAME_SIZE
	.align		4
.L_3:
        /*0018*/ 	.byte	0x04, 0x11
        /*001a*/ 	.short	(.L_5 - .L_4)
	.align		4
.L_4:
        /*001c*/ 	.word	index@($__internal_0_$__cuda_sm20_sqrt_rn_f32_slowpath)
        /*0020*/ 	.word	0x00000000


	//----- nvinfo : EIATTR_FRAME_SIZE
	.align		4
.L_5:
        /*0024*/ 	.byte	0x04, 0x11
        /*0026*/ 	.short	(.L_7 - .L_6)
	.align		4
.L_6:
        /*0028*/ 	.word	index@(_Z24cosine_similarity_kernelPKaS0_Pfiiiii)
        /*002c*/ 	.word	0x00000000


	//----- nvinfo : EIATTR_MIN_STACK_SIZE
	.align		4
.L_7:
        /*0030*/ 	.byte	0x04, 0x12
        /*0032*/ 	.short	(.L_9 - .L_8)
	.align		4
.L_8:
        /*0034*/ 	.word	index@(_Z24cosine_similarity_kernelPKaS0_Pfiiiii)
        /*0038*/ 	.word	0x00000000
.L_9:


//--------------------- .nv.compat                --------------------------
	.section	.nv.compat,"",@"SHT_CUDA_COMPAT_INFO"
	.align	4
        /*0000*/ 	.byte	0x02, 0x09, 0x00, 0x00, 0x02, 0x02, 0x01, 0x00, 0x02, 0x05, 0x05, 0x00, 0x03, 0x07, 0x01, 0x01
        /*0010*/ 	.byte	0x02, 0x03, 0x00, 0x00, 0x02, 0x06, 0x01, 0x00, 0x04, 0x0b, 0x08, 0x00, 0x01, 0x00, 0x00, 0x00
        /*0020*/ 	.byte	0x00, 0x00, 0x00, 0x00


//--------------------- .nv.info._Z24cosine_similarity_kernelPKaS0_Pfiiiii --------------------------
	.section	.nv.info._Z24cosine_similarity_kernelPKaS0_Pfiiiii,"",@"SHT_CUDA_INFO"
	.sectionflags	@""
	.align	4


	//----- nvinfo : EIATTR_CUDA_API_VERSION
	.align		4
        /*0000*/ 	.byte	0x04, 0x37
        /*0002*/ 	.short	(.L_11 - .L_10)
.L_10:
        /*0004*/ 	.word	0x00000082


	//----- nvinfo : EIATTR_KPARAM_INFO
	.align		4
.L_11:
        /*0008*/ 	.byte	0x04, 0x17
        /*000a*/ 	.short	(.L_13 - .L_12)
.L_12:
        /*000c*/ 	.word	0x00000000
        /*0010*/ 	.short	0x0007
        /*0012*/ 	.short	0x0028
        /*0014*/ 	.byte	0x00, 0xf0, 0x11, 0x00


	//----- nvinfo : EIATTR_KPARAM_INFO
	.align		4
.L_13:
        /*0018*/ 	.byte	0x04, 0x17
        /*001a*/ 	.short	(.L_15 - .L_14)
.L_14:
        /*001c*/ 	.word	0x00000000
        /*0020*/ 	.short	0x0006
        /*0022*/ 	.short	0x0024
        /*0024*/ 	.byte	0x00, 0xf0, 0x11, 0x00


	//----- nvinfo : EIATTR_KPARAM_INFO
	.align		4
.L_15:
        /*0028*/ 	.byte	0x04, 0x17
        /*002a*/ 	.short	(.L_17 - .L_16)
.L_16:
        /*002c*/ 	.word	0x00000000
        /*0030*/ 	.short	0x0005
        /*0032*/ 	.short	0x0020
        /*0034*/ 	.byte	0x00, 0xf0, 0x11, 0x00


	//----- nvinfo : EIATTR_KPARAM_INFO
	.align		4
.L_17:
        /*0038*/ 	.byte	0x04, 0x17
        /*003a*/ 	.short	(.L_19 - .L_18)
.L_18:
        /*003c*/ 	.word	0x00000000
        /*0040*/ 	.short	0x0004
        /*0042*/ 	.short	0x001c
        /*0044*/ 	.byte	0x00, 0xf0, 0x11, 0x00


	//----- nvinfo : EIATTR_KPARAM_INFO
	.align		4
.L_19:
        /*0048*/ 	.byte	0x04, 0x17
        /*004a*/ 	.short	(.L_21 - .L_20)
.L_20:
        /*004c*/ 	.word	0x00000000
        /*0050*/ 	.short	0x0003
        /*0052*/ 	.short	0x0018
        /*0054*/ 	.byte	0x00, 0xf0, 0x11, 0x00


	//----- nvinfo : EIATTR_KPARAM_INFO
	.align		4
.L_21:
        /*0058*/ 	.byte	0x04, 0x17
        /*005a*/ 	.short	(.L_23 - .L_22)
.L_22:
        /*005c*/ 	.word	0x00000000
        /*0060*/ 	.short	0x0002
        /*0062*/ 	.short	0x0010
        /*0064*/ 	.byte	0x00, 0xf5, 0x21, 0x00


	//----- nvinfo : EIATTR_KPARAM_INFO
	.align		4
.L_23:
        /*0068*/ 	.byte	0x04, 0x17
        /*006a*/ 	.short	(.L_25 - .L_24)
.L_24:
        /*006c*/ 	.word	0x00000000
        /*0070*/ 	.short	0x0001
        /*0072*/ 	.short	0x0008
        /*0074*/ 	.byte	0x00, 0xf5, 0x21, 0x00


	//----- nvinfo : EIATTR_KPARAM_INFO
	.align		4
.L_25:
        /*0078*/ 	.byte	0x04, 0x17
        /*007a*/ 	.short	(.L_27 - .L_26)
.L_26:
        /*007c*/ 	.word	0x00000000
        /*0080*/ 	.short	0x0000
        /*0082*/ 	.short	0x0000
        /*0084*/ 	.byte	0x00, 0xf5, 0x21, 0x00


	//----- nvinfo : EIATTR_SPARSE_MMA_MASK
	.align		4
.L_27:
        /*0088*/ 	.byte	0x03, 0x50
        /*008a*/ 	.short	0x0000


	//----- nvinfo : EIATTR_MAXREG_COUNT
	.align		4
        /*008c*/ 	.byte	0x03, 0x1b
        /*008e*/ 	.short	0x00ff


	//----- nvinfo : EIATTR_MERCURY_ISA_VERSION
	.align		4
        /*0090*/ 	.byte	0x03, 0x5f
        /*0092*/ 	.short	0x0101


	//----- nvinfo : EIATTR_VRC_CTA_INIT_COUNT
	.align		4
        /*0094*/ 	.byte	0x02, 0x4a
	.zero		1
	.zero		1


	//----- nvinfo : EIATTR_EXIT_INSTR_OFFSETS
	.align		4
        /*0098*/ 	.byte	0x04, 0x1c
        /*009a*/ 	.short	(.L_29 - .L_28)


	//   ....[0]....
.L_28:
        /*009c*/ 	.word	0x000000c0


	//   ....[1]....
        /*00a0*/ 	.word	0x000024d0


	//   ....[2]....
        /*00a4*/ 	.word	0x00002600


	//----- nvinfo : EIATTR_CRS_STACK_SIZE
	.align		4
.L_29:
        /*00a8*/ 	.byte	0x04, 0x1e
        /*00aa*/ 	.short	(.L_31 - .L_30)
.L_30:
        /*00ac*/ 	.word	0x00000000


	//----- nvinfo : EIATTR_CBANK_PARAM_SIZE
	.align		4
.L_31:
        /*00b0*/ 	.byte	0x03, 0x19
        /*00b2*/ 	.short	0x002c


	//----- nvinfo : EIATTR_PARAM_CBANK
	.align		4
        /*00b4*/ 	.byte	0x04, 0x0a
        /*00b6*/ 	.short	(.L_33 - .L_32)
	.align		4
.L_32:
        /*00b8*/ 	.word	index@(.nv.constant0._Z24cosine_similarity_kernelPKaS0_Pfiiiii)
        /*00bc*/ 	.short	0x0380
        /*00be*/ 	.short	0x002c


	//----- nvinfo : EIATTR_SW_WAR
	.align		4
.L_33:
        /*00c0*/ 	.byte	0x04, 0x36
        /*00c2*/ 	.short	(.L_35 - .L_34)
.L_34:
        /*00c4*/ 	.word	0x00000008
.L_35:


//--------------------- .nv.callgraph             --------------------------
	.section	.nv.callgraph,"",@"SHT_CUDA_CALLGRAPH"
	.align	4
	.sectionentsize	8
	.align		4
        /*0000*/ 	.word	0x00000000
	.align		4
        /*0004*/ 	.word	0xffffffff
	.align		4
        /*0008*/ 	.word	0x00000000
	.align		4
        /*000c*/ 	.word	0xfffffffe
	.align		4
        /*0010*/ 	.word	0x00000000
	.align		4
        /*0014*/ 	.word	0xfffffffd
	.align		4
        /*0018*/ 	.word	0x00000000
	.align		4
        /*001c*/ 	.word	0xfffffffc


//--------------------- .text._Z24cosine_similarity_kernelPKaS0_Pfiiiii --------------------------
	.section	.text._Z24cosine_similarity_kernelPKaS0_Pfiiiii,"ax",@progbits
	.align	128
        .global         _Z24cosine_similarity_kernelPKaS0_Pfiiiii
        .type           _Z24cosine_similarity_kernelPKaS0_Pfiiiii,@function
        .size           _Z24cosine_similarity_kernelPKaS0_Pfiiiii,(.L_x_40 - _Z24cosine_similarity_kernelPKaS0_Pfiiiii)
        .other          _Z24cosine_similarity_kernelPKaS0_Pfiiiii,@"STO_CUDA_ENTRY STV_DEFAULT"
_Z24cosine_similarity_kernelPKaS0_Pfiiiii:
.text._Z24cosine_similarity_kernelPKaS0_Pfiiiii:
[----:B------:R-:W-:Y:S01]  /*0000*/  LDC R1, c[0x0][0x37c] ;  /* 0x0000df00ff017b82 */ /* 0x000fe20000000800 */
[----:B------:R-:W0:Y:S07]  /*0010*/  S2R R5, SR_TID.X ;  /* 0x0000000000057919 */ /* 0x000e2e0000002100 */
[----:B------:R-:W1:Y:S01]  /*0020*/  LDC R3, c[0x0][0x364] ;  /* 0x0000d900ff037b82 */ /* 0x000e620000000800 */
[----:B------:R-:W2:Y:S01]  /*0030*/  LDCU.64 UR6, c[0x0][0x398] ;  /* 0x00007300ff0677ac */ /* 0x000ea20008000a00 */
[----:B------:R-:W1:Y:S06]  /*0040*/  S2R R0, SR_TID.Y ;  /* 0x0000000000007919 */ /* 0x000e6c0000002200 */
[----:B------:R-:W0:Y:S08]  /*0050*/  S2UR UR5, SR_CTAID.X ;  /* 0x00000000000579c3 */ /* 0x000e300000002500 */
[----:B------:R-:W0:Y:S08]  /*0060*/  LDC R6, c[0x0][0x360] ;  /* 0x0000d800ff067b82 */ /* 0x000e300000000800 */
[----:B------:R-:W1:Y:S01]  /*0070*/  S2UR UR4, SR_CTAID.Y ;  /* 0x00000000000479c3 */ /* 0x000e620000002600 */
[----:B0-----:R-:W-:-:S05]  /*0080*/  IMAD R6, R6, UR5, R5 ;  /* 0x0000000506067c24 */ /* 0x001fca000f8e0205 */
[----:B--2---:R-:W-:Y:S01]  /*0090*/  ISETP.GE.AND P0, PT, R6, UR7, PT ;  /* 0x0000000706007c0c */ /* 0x004fe2000bf06270 */
[----:B-1----:R-:W-:-:S05]  /*00a0*/  IMAD R3, R3, UR4, R0 ;  /* 0x0000000403037c24 */ /* 0x002fca000f8e0200 */
[----:B------:R-:W-:-:S13]  /*00b0*/  ISETP.GE.OR P0, PT, R3, UR6, P0 ;  /* 0x0000000603007c0c */ /* 0x000fda0008706670 */
[----:B------:R-:W-:Y:S05]  /*00c0*/  @P0 EXIT ;  /* 0x000000000000094d */ /* 0x000fea0003800000 */
[----:B------:R-:W0:Y:S01]  /*00d0*/  LDCU UR4, c[0x0][0x3a4] ;  /* 0x00007480ff0477ac */ /* 0x000e220008000800 */
[C---:B------:R-:W-:Y:S02]  /*00e0*/  IMAD R8, R3.reuse, UR7, R6 ;  /* 0x0000000703087c24 */ /* 0x040fe4000f8e0206 */
[----:B------:R-:W-:Y:S01]  /*00f0*/  HFMA2 R7, -RZ, RZ, 0, 0 ;  /* 0x00000000ff077431 */ /* 0x000fe200000001ff */
[----:B------:R-:W1:Y:S02]  /*0100*/  LDCU.128 UR12, c[0x0][0x380] ;  /* 0x00007000ff0c77ac */ /* 0x000e640008000c00 */
[----:B------:R-:W-:Y:S01]  /*0110*/  SHF.R.S32.HI R9, RZ, 0x1f, R8 ;  /* 0x0000001fff097819 */ /* 0x000fe20000011408 */
[----:B------:R-:W-:Y:S01]  /*0120*/  UISETP.GE.AND UP0, UPT, UR7, 0x1, UPT ;  /* 0x000000010700788c */ /* 0x000fe2000bf06270 */
[----:B------:R-:W2:Y:S01]  /*0130*/  LDCU.64 UR8, c[0x0][0x358] ;  /* 0x00006b00ff0877ac */ /* 0x000ea20008000a00 */
[----:B0-----:R-:W-:Y:S01]  /*0140*/  IMAD R2, R3, UR4, R6 ;  /* 0x0000000403027c24 */ /* 0x001fe2000f8e0206 */
[----:B-1----:R-:W-:-:S04]  /*0150*/  IADD3 R10, P0, PT, R8, UR12, RZ ;  /* 0x0000000c080a7c10 */ /* 0x002fc8000ff1e0ff */
[----:B------:R-:W-:Y:S02]  /*0160*/  IADD3 R4, P1, PT, R2, UR14, RZ ;  /* 0x0000000e02047c10 */ /* 0x000fe4000ff3e0ff */
[----:B------:R-:W-:Y:S02]  /*0170*/  SHF.R.S32.HI R3, RZ, 0x1f, R2 ;  /* 0x0000001fff037819 */ /* 0x000fe40000011402 */
[----:B------:R-:W-:Y:S02]  /*0180*/  IADD3.X R11, PT, PT, R9, UR13, RZ, P0, !PT ;  /* 0x0000000d090b7c10 */ /* 0x000fe400087fe4ff */
[----:B------:R-:W-:Y:S01]  /*0190*/  IADD3.X R5, PT, PT, R3, UR15, RZ, P1, !PT ;  /* 0x0000000f03057c10 */ /* 0x000fe20008ffe4ff */
[----:B--2---:R-:W-:Y:S06]  /*01a0*/  BRA.U !UP0, `(.L_x_0) ;  /* 0x0000000d08247547 */ /* 0x004fec000b800000 */
[----:B------:R-:W-:Y:S01]  /*01b0*/  UISETP.GE.U32.AND UP1, UPT, UR7, 0x10, UPT ;  /* 0x000000100700788c */ /* 0x000fe2000bf26070 */
[----:B------:R-:W-:Y:S01]  /*01c0*/  MOV R7, RZ ;  /* 0x000000ff00077202 */ /* 0x000fe20000000f00 */
[----:B------:R-:W-:Y:S01]  /*01d0*/  ULOP3.LUT UR5, UR7, 0xf, URZ, 0xc0, !UPT ;  /* 0x0000000f07057892 */ /* 0x000fe2000f8ec0ff */
[----:B------:R-:W-:-:S03]  /*01e0*/  MOV R17, RZ ;  /* 0x000000ff00117202 */ /* 0x000fc60000000f00 */
[----:B------:R-:W-:-:S03]  /*01f0*/  UISETP.NE.AND UP0, UPT, UR5, URZ, UPT ;  /* 0x000000ff0500728c */ /* 0x000fc6000bf05270 */
[----:B------:R-:W-:Y:S08]  /*0200*/  BRA.U !UP1, `(.L_x_1) ;  /* 0x00000005097c7547 */ /* 0x000ff0000b800000 */
[----:B------:R-:W-:Y:S01]  /*0210*/  ULOP3.LUT UR4, UR7, 0x7ffffff0, URZ, 0xc0, !UPT ;  /* 0x7ffffff007047892 */ /* 0x000fe2000f8ec0ff */
[----:B------:R-:W-:Y:S02]  /*0220*/  IADD3 R12, P0, PT, R10, 0x10, RZ ;  /* 0x000000100a0c7810 */ /* 0x000fe40007f1e0ff */
[----:B------:R-:W-:Y:S01]  /*0230*/  IADD3 R14, P1, PT, R4, 0x10, RZ ;  /* 0x00000010040e7810 */ /* 0x000fe20007f3e0ff */
[----:B------:R-:W-:Y:S01]  /*0240*/  UIADD3 UR6, UPT, UPT, -UR4, URZ, URZ ;  /* 0x000000ff04067290 */ /* 0x000fe2000fffe1ff */
[----:B------:R-:W-:Y:S02]  /*0250*/  MOV R7, RZ ;  /* 0x000000ff00077202 */ /* 0x000fe40000000f00 */
[----:B------:R-:W-:Y:S02]  /*0260*/  IADD3.X R13, PT, PT, RZ, R11, RZ, P0, !PT ;  /* 0x0000000bff0d7210 */ /* 0x000fe400007fe4ff */
[----:B------:R-:W-:Y:S02]  /*0270*/  IADD3.X R15, PT, PT, RZ, R5, RZ, P1, !PT ;  /* 0x00000005ff0f7210 */ /* 0x000fe40000ffe4ff */
[----:B------:R-:W-:-:S07]  /*0280*/  MOV R17, UR4 ;  /* 0x0000000400117c02 */ /* 0x000fce0008000f00 */
.L_x_2:
[----:B------:R-:W2:Y:S04]  /*0290*/  LDG.E.U16 R0, desc[UR8][R12.64+-0x10] ;  /* 0xfffff0080c007981 */ /* 0x000ea8000c1e1500 */
[----:B------:R-:W2:Y:S04]  /*02a0*/  LDG.E.U16 R19, desc[UR8][R14.64+-0x10] ;  /* 0xfffff0080e137981 */ /* 0x000ea8000c1e1500 */
[----:B------:R-:W3:Y:S04]  /*02b0*/  LDG.E.U16 R16, desc[UR8][R12.64+-0xe] ;  /* 0xfffff2080c107981 */ /* 0x000ee8000c1e1500 */
[----:B------:R-:W3:Y:S04]  /*02c0*/  LDG.E.U16 R21, desc[UR8][R14.64+-0xe] ;  /* 0xfffff2080e157981 */ /* 0x000ee8000c1e1500 */
[----:B------:R-:W4:Y:S04]  /*02d0*/  LDG.E.U16 R18, desc[UR8][R12.64+-0xc] ;  /* 0xfffff4080c127981 */ /* 0x000f28000c1e1500 */
[----:B------:R-:W4:Y:S04]  /*02e0*/  LDG.E.U16 R23, desc[UR8][R14.64+-0xc] ;  /* 0xfffff4080e177981 */ /* 0x000f28000c1e1500 */
[----:B------:R-:W5:Y:S04]  /*02f0*/  LDG.E.U16 R20, desc[UR8][R12.64+-0xa] ;  /* 0xfffff6080c147981 */ /* 0x000f68000c1e1500 */
[----:B------:R-:W5:Y:S04]  /*0300*/  LDG.E.U16 R25, desc[UR8][R14.64+-0xa] ;  /* 0xfffff6080e197981 */ /* 0x000f68000c1e1500 */
[----:B------:R-:W5:Y:S04]  /*0310*/  LDG.E.U16 R22, desc[UR8][R12.64+-0x6] ;  /* 0xfffffa080c167981 */ /* 0x000f68000c1e1500 */
[----:B------:R-:W5:Y:S01]  /*0320*/  LDG.E.U16 R24, desc[UR8][R14.64] ;  /* 0x000000080e187981 */ /* 0x000f62000c1e1500 */
[----:B--2---:R-:W-:-:S02]  /*0330*/  HMUL2 R19, R0.H0_H0, R19.H0_H0 ;  /* 0x2000001300137232 */ /* 0x004fc40000000800 */
[----:B---3--:R-:W-:-:S03]  /*0340*/  HMUL2 R21, R16.H0_H0, R21.H0_H0 ;  /* 0x2000001510157232 */ /* 0x008fc60000000800 */
[----:B------:R-:W-:Y:S02]  /*0350*/  HADD2.F32 R16, -RZ, R19.H0_H0 ;  /* 0x20000013ff107230 */ /* 0x000fe40000004100 */
[----:B------:R-:W2:Y:S01]  /*0360*/  LDG.E.U16 R19, desc[UR8][R12.64+-0x8] ;  /* 0xfffff8080c137981 */ /* 0x000ea2000c1e1500 */
[----:B----4-:R-:W-:-:S03]  /*0370*/  HMUL2 R0, R18.H0_H0, R23.H0_H0 ;  /* 0x2000001712007232 */ /* 0x010fc60000000800 */
[----:B------:R-:W2:Y:S04]  /*0380*/  LDG.E.U16 R18, desc[UR8][R14.64+-0x8] ;  /* 0xfffff8080e127981 */ /* 0x000ea8000c1e1500 */
[----:B------:R-:W3:Y:S01]  /*0390*/  LDG.E.U16 R23, desc[UR8][R14.64+-0x6] ;  /* 0xfffffa080e177981 */ /* 0x000ee2000c1e1500 */
[----:B------:R-:W-:Y:S01]  /*03a0*/  FADD R16, R16, R7 ;  /* 0x0000000710107221 */ /* 0x000fe20000000000 */
[----:B------:R-:W-:Y:S02]  /*03b0*/  HADD2.F32 R21, -RZ, R21.H0_H0 ;  /* 0x20000015ff157230 */ /* 0x000fe40000004100 */
[----:B------:R-:W4:Y:S03]  /*03c0*/  LDG.E.U16 R7, desc[UR8][R12.64+-0x4] ;  /* 0xfffffc080c077981 */ /* 0x000f26000c1e1500 */
[----:B------:R-:W-:-:S02]  /*03d0*/  FADD R21, R16, R21 ;  /* 0x0000001510157221 */ /* 0x000fc40000000000 */
[----:B------:R-:W4:Y:S01]  /*03e0*/  LDG.E.U16 R16, desc[UR8][R14.64+-0x4] ;  /* 0xfffffc080e107981 */ /* 0x000f22000c1e1500 */
[----:B------:R-:W-:Y:S02]  /*03f0*/  HADD2.F32 R0, -RZ, R0.H0_H0 ;  /* 0x20000000ff007230 */ /* 0x000fe40000004100 */
[----:B-----5:R-:W-:Y:S02]  /*0400*/  HMUL2 R20, R20.H0_H0, R25.H0_H0 ;  /* 0x2000001914147232 */ /* 0x020fe40000000800 */
[----:B--2---:R-:W-:Y:S02]  /*0410*/  HMUL2 R18, R19.H0_H0, R18.H0_H0 ;  /* 0x2000001213127232 */ /* 0x004fe40000000800 */
[----:B------:R-:W-:Y:S02]  /*0420*/  FADD R19, R21, R0 ;  /* 0x0000000015137221 */ /* 0x000fe40000000000 */
[----:B------:R-:W2:Y:S01]  /*0430*/  LDG.E.U16 R21, desc[UR8][R12.64+-0x2] ;  /* 0xfffffe080c157981 */ /* 0x000ea2000c1e1500 */
[----:B---3--:R-:W-:-:S02]  /*0440*/  HMUL2 R0, R22.H0_H0, R23.H0_H0 ;  /* 0x2000001716007232 */ /* 0x008fc40000000800 */
[----:B------:R-:W-:Y:S02]  /*0450*/  HADD2.F32 R22, -RZ, R20.H0_H0 ;  /* 0x20000014ff167230 */ /* 0x000fe40000004100 */
[----:B------:R-:W2:Y:S03]  /*0460*/  LDG.E.U16 R20, desc[UR8][R14.64+-0x2] ;  /* 0xfffffe080e147981 */ /* 0x000ea6000c1e1500 */
[----:B------:R-:W-:Y:S01]  /*0470*/  FADD R22, R19, R22 ;  /* 0x0000001613167221 */ /* 0x000fe20000000000 */
[----:B------:R-:W3:Y:S01]  /*0480*/  LDG.E.U16 R23, desc[UR8][R12.64] ;  /* 0x000000080c177981 */ /* 0x000ee2000c1e1500 */
[----:B----4-:R-:W-:Y:S02]  /*0490*/  HMUL2 R19, R7.H0_H0, R16.H0_H0 ;  /* 0x2000001007137232 */ /* 0x010fe40000000800 */
[----:B------:R-:W-:Y:S01]  /*04a0*/  HADD2.F32 R7, -RZ, R18.H0_H0 ;  /* 0x20000012ff077230 */ /* 0x000fe20000004100 */
[----:B------:R-:W4:Y:S04]  /*04b0*/  LDG.E.U16 R16, desc[UR8][R14.64+0x2] ;  /* 0x000002080e107981 */ /* 0x000f28000c1e1500 */
[----:B------:R-:W-:-:S02]  /*04c0*/  FADD R22, R22, R7 ;  /* 0x0000000716167221 */ /* 0x000fc40000000000 */
[----:B------:R-:W4:Y:S01]  /*04d0*/  LDG.E.U16 R7, desc[UR8][R12.64+0x2] ;  /* 0x000002080c077981 */ /* 0x000f22000c1e1500 */
[----:B------:R-:W-:-:S03]  /*04e0*/  HADD2.F32 R18, -RZ, R19.H0_H0 ;  /* 0x20000013ff127230 */ /* 0x000fc60000004100 */
[----:B------:R-:W5:Y:S01]  /*04f0*/  LDG.E.U16 R19, desc[UR8][R12.64+0x4] ;  /* 0x000004080c137981 */ /* 0x000f62000c1e1500 */
[----:B--2---:R-:W-:Y:S02]  /*0500*/  HMUL2 R20, R21.H0_H0, R20.H0_H0 ;  /* 0x2000001415147232 */ /* 0x004fe40000000800 */
[----:B------:R-:W-:-:S05]  /*0510*/  HADD2.F32 R21, -RZ, R0.H0_H0 ;  /* 0x20000000ff157230 */ /* 0x000fca0000004100 */
[----:B------:R-:W-:Y:S02]  /*0520*/  FADD R21, R22, R21 ;  /* 0x0000001516157221 */ /* 0x000fe40000000000 */
[----:B------:R-:W5:Y:S02]  /*0530*/  LDG.E.U16 R22, desc[UR8][R14.64+0x4] ;  /* 0x000004080e167981 */ /* 0x000f64000c1e1500 */
[----:B------:R-:W-:Y:S01]  /*0540*/  FADD R18, R21, R18 ;  /* 0x0000001215127221 */ /* 0x000fe20000000000 */
[----:B------:R-:W-:Y:S02]  /*0550*/  HADD2.F32 R21, -RZ, R20.H0_H0 ;  /* 0x20000014ff157230 */ /* 0x000fe40000004100 */
[----:B---3--:R-:W-:Y:S02]  /*0560*/  HMUL2 R0, R23.H0_H0, R24.H0_H0 ;  /* 0x2000001817007232 */ /* 0x008fe40000000800 */
[----:B----4-:R-:W-:Y:S01]  /*0570*/  HMUL2 R7, R7.H0_H0, R16.H0_H0 ;  /* 0x2000001007077232 */ /* 0x010fe20000000800 */
[----:B------:R-:W2:Y:S01]  /*0580*/  LDG.E.U16 R23, desc[UR8][R12.64+0x6] ;  /* 0x000006080c177981 */ /* 0x000ea2000c1e1500 */
[----:B------:R-:W-:-:S03]  /*0590*/  FADD R16, R18, R21 ;  /* 0x0000001512107221 */ /* 0x000fc60000000000 */
[----:B------:R-:W2:Y:S04]  /*05a0*/  LDG.E.U16 R24, desc[UR8][R14.64+0x6] ;  /* 0x000006080e187981 */ /* 0x000ea8000c1e1500 */
[----:B------:R-:W3:Y:S04]  /*05b0*/  LDG.E.U16 R18, desc[UR8][R12.64+0x8] ;  /* 0x000008080c127981 */ /* 0x000ee8000c1e1500 */
[----:B------:R-:W3:Y:S01]  /*05c0*/  LDG.E.U16 R21, desc[UR8][R14.64+0x8] ;  /* 0x000008080e157981 */ /* 0x000ee2000c1e1500 */
[----:B------:R-:W-:Y:S02]  /*05d0*/  HADD2.F32 R7, -RZ, R7.H0_H0 ;  /* 0x20000007ff077230 */ /* 0x000fe40000004100 */
[----:B-----5:R-:W-:-:S02]  /*05e0*/  HMUL2 R20, R19.H0_H0, R22.H0_H0 ;  /* 0x2000001613147232 */ /* 0x020fc40000000800 */
[----:B------:R-:W-:Y:S02]  /*05f0*/  HADD2.F32 R19, -RZ, R0.H0_H0 ;  /* 0x20000000ff137230 */ /* 0x000fe40000004100 */
[----:B------:R-:W4:Y:S03]  /*0600*/  LDG.E.U16 R0, desc[UR8][R14.64+0xa] ;  /* 0x00000a080e007981 */ /* 0x000f26000c1e1500 */
[----:B------:R-:W-:Y:S02]  /*0610*/  FADD R22, R16, R19 ;  /* 0x0000001310167221 */ /* 0x000fe40000000000 */
[----:B------:R-:W4:Y:S01]  /*0620*/  LDG.E.U16 R19, desc[UR8][R12.64+0xa] ;  /* 0x00000a080c137981 */ /* 0x000f22000c1e1500 */
[----:B--2---:R-:W-:Y:S02]  /*0630*/  HMUL2 R16, R23.H0_H0, R24.H0_H0 ;  /* 0x2000001817107232 */ /* 0x004fe40000000800 */
[----:B------:R-:W-:-:S02]  /*0640*/  FADD R22, R22, R7 ;  /* 0x0000000716167221 */ /* 0x000fc40000000000 */
[----:B------:R-:W2:Y:S01]  /*0650*/  LDG.E.U16 R7, desc[UR8][R14.64+0xc] ;  /* 0x00000c080e077981 */ /* 0x000ea2000c1e1500 */
[----:B---3--:R-:W-:Y:S02]  /*0660*/  HMUL2 R23, R18.H0_H0, R21.H0_H0 ;  /* 0x2000001512177232 */ /* 0x008fe40000000800 */
[----:B------:R-:W-:Y:S01]  /*0670*/  HADD2.F32 R21, -RZ, R20.H0_H0 ;  /* 0x20000014ff157230 */ /* 0x000fe20000004100 */
[----:B------:R-:W2:Y:S04]  /*0680*/  LDG.E.U16 R18, desc[UR8][R12.64+0xc] ;  /* 0x00000c080c127981 */ /* 0x000ea8000c1e1500 */
[----:B------:R-:W-:Y:S01]  /*0690*/  FADD R22, R22, R21 ;  /* 0x0000001516167221 */ /* 0x000fe20000000000 */
[----:B------:R0:W3:Y:S04]  /*06a0*/  LDG.E.U16 R20, desc[UR8][R12.64+0xe] ;  /* 0x00000e080c147981 */ /* 0x0000e8000c1e1500 */
[----:B------:R1:W3:Y:S01]  /*06b0*/  LDG.E.U16 R21, desc[UR8][R14.64+0xe] ;  /* 0x00000e080e157981 */ /* 0x0002e2000c1e1500 */
[----:B------:R-:W-:-:S04]  /*06c0*/  UIADD3 UR6, UPT, UPT, UR6, 0x10, URZ ;  /* 0x0000001006067890 */ /* 0x000fc8000fffe0ff */
[----:B------:R-:W-:Y:S01]  /*06d0*/  UISETP.NE.AND UP1, UPT, UR6, URZ, UPT ;  /* 0x000000ff0600728c */ /* 0x000fe2000bf25270 */
[----:B0-----:R-:W-:Y:S02]  /*06e0*/  IADD3 R12, P0, PT, R12, 0x20, RZ ;  /* 0x000000200c0c7810 */ /* 0x001fe40007f1e0ff */
[----:B-1----:R-:W-:Y:S02]  /*06f0*/  IADD3 R14, P1, PT, R14, 0x20, RZ ;  /* 0x000000200e0e7810 */ /* 0x002fe40007f3e0ff */
[----:B------:R-:W-:Y:S02]  /*0700*/  IADD3.X R13, PT, PT, RZ, R13, RZ, P0, !PT ;  /* 0x0000000dff0d7210 */ /* 0x000fe400007fe4ff */
[----:B------:R-:W-:Y:S01]  /*0710*/  IADD3.X R15, PT, PT, RZ, R15, RZ, P1, !PT ;  /* 0x0000000fff0f7210 */ /* 0x000fe20000ffe4ff */
[----:B----4-:R-:W-:Y:S02]  /*0720*/  HMUL2 R24, R19.H0_H0, R0.H0_H0 ;  /* 0x2000000013187232 */ /* 0x010fe40000000800 */
[----:B------:R-:W-:-:S02]  /*0730*/  HADD2.F32 R19, -RZ, R16.H0_H0 ;  /* 0x20000010ff137230 */ /* 0x000fc40000004100 */
[----:B------:R-:W-:-:S03]  /*0740*/  HADD2.F32 R0, -RZ, R23.H0_H0 ;  /* 0x20000017ff007230 */ /* 0x000fc60000004100 */
[----:B------:R-:W-:-:S04]  /*0750*/  FADD R19, R22, R19 ;  /* 0x0000001316137221 */ /* 0x000fc80000000000 */
[----:B------:R-:W-:Y:S01]  /*0760*/  FADD R0, R19, R0 ;  /* 0x0000000013007221 */ /* 0x000fe20000000000 */
[----:B--2---:R-:W-:Y:S02]  /*0770*/  HMUL2 R18, R18.H0_H0, R7.H0_H0 ;  /* 0x2000000712127232 */ /* 0x004fe40000000800 */
[----:B------:R-:W-:-:S03]  /*0780*/  HADD2.F32 R7, -RZ, R24.H0_H0 ;  /* 0x20000018ff077230 */ /* 0x000fc60000004100 */
[----:B------:R-:W-:Y:S02]  /*0790*/  HADD2.F32 R19, -RZ, R18.H0_H0 ;  /* 0x20000012ff137230 */ /* 0x000fe40000004100 */
[----:B------:R-:W-:Y:S01]  /*07a0*/  FADD R0, R0, R7 ;  /* 0x0000000700007221 */ /* 0x000fe20000000000 */
[----:B---3--:R-:W-:-:S03]  /*07b0*/  HMUL2 R20, R20.H0_H0, R21.H0_H0 ;  /* 0x2000001514147232 */ /* 0x008fc60000000800 */
[----:B------:R-:W-:Y:S02]  /*07c0*/  FADD R0, R0, R19 ;  /* 0x0000001300007221 */ /* 0x000fe40000000000 */
[----:B------:R-:W-:-:S05]  /*07d0*/  HADD2.F32 R7, -RZ, R20.H0_H0 ;  /* 0x20000014ff077230 */ /* 0x000fca0000004100 */
[----:B------:R-:W-:Y:S01]  /*07e0*/  FADD R7, R0, R7 ;  /* 0x0000000700077221 */ /* 0x000fe20000000000 */
[----:B------:R-:W-:Y:S06]  /*07f0*/  BRA.U UP1, `(.L_x_2) ;  /* 0xfffffff901a47547 */ /* 0x000fec000b83ffff */
.L_x_1:
[----:B------:R-:W-:Y:S05]  /*0800*/  BRA.U !UP0, `(.L_x_0) ;  /* 0x00000005088c7547 */ /* 0x000fea000b800000 */
[----:B------:R-:W0:Y:S01]  /*0810*/  LDCU UR4, c[0x0][0x39c] ;  /* 0x00007380ff0477ac */ /* 0x000e220008000800 */
[----:B------:R-:W-:Y:S02]  /*0820*/  UISETP.GE.U32.AND UP0, UPT, UR5, 0x8, UPT ;  /* 0x000000080500788c */ /* 0x000fe4000bf06070 */
[----:B0-----:R-:W-:-:S04]  /*0830*/  ULOP3.LUT UR6, UR4, 0x7, URZ, 0xc0, !UPT ;  /* 0x0000000704067892 */ /* 0x001fc8000f8ec0ff */
[----:B------:R-:W-:-:S03]  /*0840*/  UISETP.NE.AND UP1, UPT, UR6, URZ, UPT ;  /* 0x000000ff0600728c */ /* 0x000fc6000bf25270 */
[----:B------:R-:W-:Y:S08]  /*0850*/  BRA.U !UP0, `(.L_x_3) ;  /* 0x0000000108ac7547 */ /* 0x000ff0000b800000 */
[----:B------:R-:W-:-:S04]  /*0860*/  IMAD.WIDE.U32 R14, R17, 0x2, R10 ;  /* 0x00000002110e7825 */ /* 0x000fc800078e000a */
[----:B------:R-:W-:Y:S01]  /*0870*/  IMAD.WIDE.U32 R12, R17, 0x2, R4 ;  /* 0x00000002110c7825 */ /* 0x000fe200078e0004 */
        /* <DEDUP_REMOVED lines=9> */
[----:B------:R-:W5:Y:S04]  /*0910*/  LDG.E.U16 R27, desc[UR8][R12.64+0x8] ;  /* 0x000008080c1b7981 */ /* 0x000f68000c1e1500 */
[----:B------:R-:W5:Y:S01]  /*0920*/  LDG.E.U16 R16, desc[UR8][R14.64+0xa] ;  /* 0x00000a080e107981 */ /* 0x000f62000c1e1500 */
[----:B--2---:R-:W-:-:S03]  /*0930*/  HMUL2 R18, R18.H0_H0, R25.H0_H0 ;  /* 0x2000001912127232 */ /* 0x004fc60000000800 */
[----:B------:R-:W2:Y:S01]  /*0940*/  LDG.E.U16 R25, desc[UR8][R12.64+0xa] ;  /* 0x00000a080c197981 */ /* 0x000ea2000c1e1500 */
[----:B---3--:R-:W-:-:S03]  /*0950*/  HMUL2 R19, R19.H0_H0, R0.H0_H0 ;  /* 0x2000000013137232 */ /* 0x008fc60000000800 */
[----:B------:R-:W3:Y:S01]  /*0960*/  LDG.E.U16 R0, desc[UR8][R14.64+0xc] ;  /* 0x00000c080e007981 */ /* 0x000ee2000c1e1500 */
[----:B----4-:R-:W-:-:S03]  /*0970*/  HMUL2 R22, R22.H0_H0, R23.H0_H0 ;  /* 0x2000001716167232 */ /* 0x010fc60000000800 */
[----:B------:R-:W3:Y:S01]  /*0980*/  LDG.E.U16 R23, desc[UR8][R12.64+0xc] ;  /* 0x00000c080c177981 */ /* 0x000ee2000c1e1500 */
[----:B-----5:R-:W-:-:S03]  /*0990*/  HMUL2 R20, R20.H0_H0, R21.H0_H0 ;  /* 0x2000001514147232 */ /* 0x020fc60000000800 */
[----:B------:R0:W4:Y:S02]  /*09a0*/  LDG.E.U16 R21, desc[UR8][R14.64+0xe] ;  /* 0x00000e080e157981 */ /* 0x000124000c1e1500 */
[----:B0-----:R-:W-:Y:S02]  /*09b0*/  HMUL2 R15, R24.H0_H0, R27.H0_H0 ;  /* 0x2000001b180f7232 */ /* 0x001fe40000000800 */
[----:B------:R-:W4:Y:S01]  /*09c0*/  LDG.E.U16 R24, desc[UR8][R12.64+0xe] ;  /* 0x00000e080c187981 */ /* 0x000f22000c1e1500 */
[----:B------:R-:W-:-:S05]  /*09d0*/  HADD2.F32 R26, -RZ, R19.H0_H0 ;  /* 0x20000013ff1a7230 */ /* 0x000fca0000004100 */
[----:B------:R-:W-:Y:S01]  /*09e0*/  FADD R26, R7, R26 ;  /* 0x0000001a071a7221 */ /* 0x000fe20000000000 */
[----:B------:R-:W-:Y:S02]  /*09f0*/  HADD2.F32 R7, -RZ, R20.H0_H0 ;  /* 0x20000014ff077230 */ /* 0x000fe40000004100 */
[----:B------:R-:W-:-:S03]  /*0a00*/  HADD2.F32 R22, -RZ, R22.H0_H0 ;  /* 0x20000016ff167230 */ /* 0x000fc60000004100 */
[----:B------:R-:W-:Y:S01]  /*0a10*/  FADD R7, R26, R7 ;  /* 0x000000071a077221 */ /* 0x000fe20000000000 */
[----:B------:R-:W-:-:S03]  /*0a20*/  HADD2.F32 R18, -RZ, R18.H0_H0 ;  /* 0x20000012ff127230 */ /* 0x000fc60000004100 */
[----:B------:R-:W-:Y:S01]  /*0a30*/  FADD R7, R7, R22 ;  /* 0x0000001607077221 */ /* 0x000fe20000000000 */
[----:B------:R-:W-:-:S03]  /*0a40*/  HADD2.F32 R14, -RZ, R15.H0_H0 ;  /* 0x2000000fff0e7230 */ /* 0x000fc60000004100 */
[----:B------:R-:W-:-:S04]  /*0a50*/  FADD R7, R7, R18 ;  /* 0x0000001207077221 */ /* 0x000fc80000000000 */
[----:B------:R-:W-:Y:S01]  /*0a60*/  FADD R7, R7, R14 ;  /* 0x0000000e07077221 */ /* 0x000fe20000000000 */
[----:B------:R-:W-:Y:S01]  /*0a70*/  IADD3 R17, PT, PT, R17, 0x8, RZ ;  /* 0x0000000811117810 */ /* 0x000fe20007ffe0ff */
[----:B--2---:R-:W-:-:S05]  /*0a80*/  HMUL2 R16, R16.H0_H0, R25.H0_H0 ;  /* 0x2000001910107232 */ /* 0x004fca0000000800 */
[----:B------:R-:W-:-:S05]  /*0a90*/  HADD2.F32 R16, -RZ, R16.H0_H0 ;  /* 0x20000010ff107230 */ /* 0x000fca0000004100 */
[----:B------:R-:W-:Y:S01]  /*0aa0*/  FADD R7, R7, R16 ;  /* 0x0000001007077221 */ /* 0x000fe20000000000 */
[----:B---3--:R-:W-:-:S05]  /*0ab0*/  HMUL2 R0, R0.H0_H0, R23.H0_H0 ;  /* 0x2000001700007232 */ /* 0x008fca0000000800 */
[----:B------:R-:W-:-:S05]  /*0ac0*/  HADD2.F32 R0, -RZ, R0.H0_H0 ;  /* 0x20000000ff007230 */ /* 0x000fca0000004100 */
[----:B------:R-:W-:Y:S01]  /*0ad0*/  FADD R7, R7, R0 ;  /* 0x0000000007077221 */ /* 0x000fe20000000000 */
[----:B----4-:R-:W-:-:S05]  /*0ae0*/  HMUL2 R21, R21.H0_H0, R24.H0_H0 ;  /* 0x2000001815157232 */ /* 0x010fca0000000800 */
[----:B------:R-:W-:-:S05]  /*0af0*/  HADD2.F32 R12, -RZ, R21.H0_H0 ;  /* 0x20000015ff0c7230 */ /* 0x000fca0000004100 */
[----:B------:R-:W-:-:S07]  /*0b00*/  FADD R7, R7, R12 ;  /* 0x0000000c07077221 */ /* 0x000fce0000000000 */
.L_x_3:
[----:B------:R-:W-:Y:S05]  /*0b10*/  BRA.U !UP1, `(.L_x_0) ;  /* 0x0000000109c87547 */ /* 0x000fea000b800000 */
[----:B------:R-:W-:Y:S02]  /*0b20*/  UISETP.GE.U32.AND UP0, UPT, UR6, 0x4, UPT ;  /* 0x000000040600788c */ /* 0x000fe4000bf06070 */
[----:B------:R-:W-:-:S04]  /*0b30*/  ULOP3.LUT UR4, UR4, 0x3, URZ, 0xc0, !UPT ;  /* 0x0000000304047892 */ /* 0x000fc8000f8ec0ff */
[----:B------:R-:W-:-:S03]  /*0b40*/  UISETP.NE.AND UP1, UPT, UR4, URZ, UPT ;  /* 0x000000ff0400728c */ /* 0x000fc6000bf25270 */
[----:B------:R-:W-:Y:S08]  /*0b50*/  BRA.U !UP0, `(.L_x_4) ;  /* 0x00000001085c7547 */ /* 0x000ff0000b800000 */
[----:B------:R-:W-:-:S04]  /*0b60*/  IMAD.WIDE.U32 R14, R17, 0x2, R10 ;  /* 0x00000002110e7825 */ /* 0x000fc800078e000a */
[C---:B------:R-:W-:Y:S01]  /*0b70*/  IMAD.WIDE.U32 R12, R17.reuse, 0x2, R4 ;  /* 0x00000002110c7825 */ /* 0x040fe200078e0004 */
[----:B------:R-:W2:Y:S04]  /*0b80*/  LDG.E.U16 R0, desc[UR8][R14.64] ;  /* 0x000000080e007981 */ /* 0x000ea8000c1e1500 */
[----:B------:R-:W2:Y:S04]  /*0b90*/  LDG.E.U16 R19, desc[UR8][R12.64] ;  /* 0x000000080c137981 */ /* 0x000ea8000c1e1500 */
[----:B------:R-:W3:Y:S04]  /*0ba0*/  LDG.E.U16 R16, desc[UR8][R14.64+0x2] ;  /* 0x000002080e107981 */ /* 0x000ee8000c1e1500 */
[----:B------:R-:W3:Y:S04]  /*0bb0*/  LDG.E.U16 R21, desc[UR8][R12.64+0x2] ;  /* 0x000002080c157981 */ /* 0x000ee8000c1e1500 */
[----:B------:R-:W4:Y:S04]  /*0bc0*/  LDG.E.U16 R18, desc[UR8][R14.64+0x4] ;  /* 0x000004080e127981 */ /* 0x000f28000c1e1500 */
[----:B------:R-:W4:Y:S04]  /*0bd0*/  LDG.E.U16 R23, desc[UR8][R12.64+0x4] ;  /* 0x000004080c177981 */ /* 0x000f28000c1e1500 */
[----:B------:R-:W5:Y:S04]  /*0be0*/  LDG.E.U16 R20, desc[UR8][R14.64+0x6] ;  /* 0x000006080e147981 */ /* 0x000f68000c1e1500 */
[----:B------:R-:W5:Y:S01]  /*0bf0*/  LDG.E.U16 R25, desc[UR8][R12.64+0x6] ;  /* 0x000006080c197981 */ /* 0x000f62000c1e1500 */
[----:B------:R-:W-:Y:S01]  /*0c00*/  IADD3 R17, PT, PT, R17, 0x4, RZ ;  /* 0x0000000411117810 */ /* 0x000fe20007ffe0ff */
[----:B--2---:R-:W-:-:S05]  /*0c10*/  HMUL2 R0, R0.H0_H0, R19.H0_H0 ;  /* 0x2000001300007232 */ /* 0x004fca0000000800 */
[----:B------:R-:W-:Y:S02]  /*0c20*/  HADD2.F32 R0, -RZ, R0.H0_H0 ;  /* 0x20000000ff007230 */ /* 0x000fe40000004100 */
[----:B---3--:R-:W-:-:S03]  /*0c30*/  HMUL2 R16, R16.H0_H0, R21.H0_H0 ;  /* 0x2000001510107232 */ /* 0x008fc60000000800 */
[----:B------:R-:W-:Y:S02]  /*0c40*/  FADD R0, R7, R0 ;  /* 0x0000000007007221 */ /* 0x000fe40000000000 */
[----:B------:R-:W-:Y:S02]  /*0c50*/  HADD2.F32 R19, -RZ, R16.H0_H0 ;  /* 0x20000010ff137230 */ /* 0x000fe40000004100 */
[----:B----4-:R-:W-:-:S03]  /*0c60*/  HMUL2 R18, R18.H0_H0, R23.H0_H0 ;  /* 0x2000001712127232 */ /* 0x010fc60000000800 */
[----:B------:R-:W-:Y:S02]  /*0c70*/  FADD R0, R0, R19 ;  /* 0x0000001300007221 */ /* 0x000fe40000000000 */
[----:B------:R-:W-:Y:S02]  /*0c80*/  HADD2.F32 R7, -RZ, R18.H0_H0 ;  /* 0x20000012ff077230 */ /* 0x000fe40000004100 */
[----:B-----5:R-:W-:-:S03]  /*0c90*/  HMUL2 R20, R20.H0_H0, R25.H0_H0 ;  /* 0x2000001914147232 */ /* 0x020fc60000000800 */
[----:B------:R-:W-:Y:S02]  /*0ca0*/  FADD R7, R0, R7 ;  /* 0x0000000700077221 */ /* 0x000fe40000000000 */
[----:B------:R-:W-:-:S05]  /*0cb0*/  HADD2.F32 R20, -RZ, R20.H0_H0 ;  /* 0x20000014ff147230 */ /* 0x000fca0000004100 */
[----:B------:R-:W-:-:S07]  /*0cc0*/  FADD R7, R7, R20 ;  /* 0x0000001407077221 */ /* 0x000fce0000000000 */
.L_x_4:
[----:B------:R-:W-:Y:S05]  /*0cd0*/  BRA.U !UP1, `(.L_x_0) ;  /* 0x0000000109587547 */ /* 0x000fea000b800000 */
[----:B------:R-:W0:Y:S01]  /*0ce0*/  LDCU.128 UR12, c[0x0][0x380] ;  /* 0x00007000ff0c77ac */ /* 0x000e220008000c00 */
[----:B------:R-:W-:Y:S01]  /*0cf0*/  IMAD.WIDE.U32 R12, R17, 0x2, R2 ;  /* 0x00000002110c7825 */ /* 0x000fe200078e0002 */
[----:B------:R-:W-:-:S03]  /*0d00*/  UIADD3 UR4, UPT, UPT, -UR4, URZ, URZ ;  /* 0x000000ff04047290 */ /* 0x000fc6000fffe1ff */
[----:B------:R-:W-:Y:S01]  /*0d10*/  IMAD.WIDE.U32 R14, R17, 0x2, R8 ;  /* 0x00000002110e7825 */ /* 0x000fe200078e0008 */
[----:B0-----:R-:W-:Y:S02]  /*0d20*/  IADD3 R16, P0, PT, R12, UR14, RZ ;  /* 0x0000000e0c107c10 */ /* 0x001fe4000ff1e0ff */
[----:B------:R-:W-:Y:S02]  /*0d30*/  IADD3 R12, P1, PT, R14, UR12, RZ ;  /* 0x0000000c0e0c7c10 */ /* 0x000fe4000ff3e0ff */
[----:B------:R-:W-:Y:S02]  /*0d40*/  IADD3.X R17, PT, PT, R13, UR15, RZ, P0, !PT ;  /* 0x0000000f0d117c10 */ /* 0x000fe400087fe4ff */
[----:B------:R-:W-:-:S09]  /*0d50*/  IADD3.X R13, PT, PT, R15, UR13, RZ, P1, !PT ;  /* 0x0000000d0f0d7c10 */ /* 0x000fd20008ffe4ff */
.L_x_5:
[----:B------:R-:W-:Y:S01]  /*0d60*/  MOV R15, R17 ;  /* 0x00000011000f7202 */ /* 0x000fe20000000f00 */
[----:B------:R0:W2:Y:S01]  /*0d70*/  LDG.E.U16 R0, desc[UR8][R12.64] ;  /* 0x000000080c007981 */ /* 0x0000a2000c1e1500 */
[----:B------:R-:W-:-:S05]  /*0d80*/  MOV R14, R16 ;  /* 0x00000010000e7202 */ /* 0x000fca0000000f00 */
[----:B------:R-:W2:Y:S01]  /*0d90*/  LDG.E.U16 R15, desc[UR8][R14.64] ;  /* 0x000000080e0f7981 */ /* 0x000ea2000c1e1500 */
[----:B------:R-:W-:-:S04]  /*0da0*/  UIADD3 UR4, UPT, UPT, UR4, 0x1, URZ ;  /* 0x0000000104047890 */ /* 0x000fc8000fffe0ff */
[----:B------:R-:W-:Y:S01]  /*0db0*/  UISETP.NE.AND UP0, UPT, UR4, URZ, UPT ;  /* 0x000000ff0400728c */ /* 0x000fe2000bf05270 */
[----:B------:R-:W-:Y:S02]  /*0dc0*/  IADD3 R16, P0, PT, R16, 0x2, RZ ;  /* 0x0000000210107810 */ /* 0x000fe40007f1e0ff */
[----:B0-----:R-:W-:Y:S02]  /*0dd0*/  IADD3 R12, P1, PT, R12, 0x2, RZ ;  /* 0x000000020c0c7810 */ /* 0x001fe40007f3e0ff */
[----:B------:R-:W-:Y:S02]  /*0de0*/  IADD3.X R17, PT, PT, RZ, R17, RZ, P0, !PT ;  /* 0x00000011ff117210 */ /* 0x000fe400007fe4ff */
[----:B------:R-:W-:Y:S01]  /*0df0*/  IADD3.X R13, PT, PT, RZ, R13, RZ, P1, !PT ;  /* 0x0000000dff0d7210 */ /* 0x000fe20000ffe4ff */
[----:B--2---:R-:W-:-:S05]  /*0e00*/  HMUL2 R0, R0.H0_H0, R15.H0_H0 ;  /* 0x2000000f00007232 */ /* 0x004fca0000000800 */
[----:B------:R-:W-:-:S05]  /*0e10*/  HADD2.F32 R0, -RZ, R0.H0_H0 ;  /* 0x20000000ff007230 */ /* 0x000fca0000004100 */
[----:B------:R-:W-:Y:S01]  /*0e20*/  FADD R7, R0, R7 ;  /* 0x0000000700077221 */ /* 0x000fe20000000000 */
[----:B------:R-:W-:Y:S06]  /*0e30*/  BRA.U UP0, `(.L_x_5) ;  /* 0xfffffffd00c87547 */ /* 0x000fec000b83ffff */
.L_x_0:
[----:B------:R-:W0:Y:S01]  /*0e40*/  LDCU UR4, c[0x0][0x39c] ;  /* 0x00007380ff0477ac */ /* 0x000e220008000800 */
[----:B------:R-:W-:Y:S01]  /*0e50*/  MOV R0, RZ ;  /* 0x000000ff00007202 */ /* 0x000fe20000000f00 */
[----:B0-----:R-:W-:-:S09]  /*0e60*/  UISETP.GE.AND UP0, UPT, UR4, 0x1, UPT ;  /* 0x000000010400788c */ /* 0x001fd2000bf06270 */
[----:B------:R-:W-:Y:S05]  /*0e70*/  BRA.U !UP0, `(.L_x_6) ;  /* 0x0000000908807547 */ /* 0x000fea000b800000 */
[----:B------:R-:W-:Y:S01]  /*0e80*/  UISETP.GE.U32.AND UP1, UPT, UR4, 0x10, UPT ;  /* 0x000000100400788c */ /* 0x000fe2000bf26070 */
[----:B------:R-:W-:Y:S01]  /*0e90*/  HFMA2 R0, -RZ, RZ, 0, 0 ;  /* 0x00000000ff007431 */ /* 0x000fe200000001ff */
[----:B------:R-:W-:Y:S01]  /*0ea0*/  ULOP3.LUT UR6, UR4, 0xf, URZ, 0xc0, !UPT ;  /* 0x0000000f04067892 */ /* 0x000fe2000f8ec0ff */
[----:B------:R-:W-:-:S03]  /*0eb0*/  MOV R15, RZ ;  /* 0x000000ff000f7202 */ /* 0x000fc60000000f00 */
[----:B------:R-:W-:-:S03]  /*0ec0*/  UISETP.NE.AND UP0, UPT, UR6, URZ, UPT ;  /* 0x000000ff0600728c */ /* 0x000fc6000bf05270 */
[----:B------:R-:W-:Y:S08]  /*0ed0*/  BRA.U !UP1, `(.L_x_7) ;  /* 0x00000005092c7547 */ /* 0x000ff0000b800000 */
[----:B------:R-:W-:Y:S01]  /*0ee0*/  ULOP3.LUT UR7, UR4, 0x7ffffff0, URZ, 0xc0, !UPT ;  /* 0x7ffffff004077892 */ /* 0x000fe2000f8ec0ff */
[----:B------:R-:W-:Y:S02]  /*0ef0*/  IADD3 R12, P0, PT, R10, 0x10, RZ ;  /* 0x000000100a0c7810 */ /* 0x000fe40007f1e0ff */
[----:B------:R-:W-:Y:S01]  /*0f00*/  MOV R0, RZ ;  /* 0x000000ff00007202 */ /* 0x000fe20000000f00 */
[----:B------:R-:W-:Y:S01]  /*0f10*/  UIADD3 UR5, UPT, UPT, -UR7, URZ, URZ ;  /* 0x000000ff07057290 */ /* 0x000fe2000fffe1ff */
[----:B------:R-:W-:Y:S02]  /*0f20*/  IADD3.X R13, PT, PT, RZ, R11, RZ, P0, !PT ;  /* 0x0000000bff0d7210 */ /* 0x000fe400007fe4ff */
[----:B------:R-:W-:-:S09]  /*0f30*/  MOV R15, UR7 ;  /* 0x00000007000f7c02 */ /* 0x000fd20008000f00 */
.L_x_8:
[----:B------:R-:W2:Y:S04]  /*0f40*/  LDG.E.U16 R16, desc[UR8][R12.64+-0x10] ;  /* 0xfffff0080c107981 */ /* 0x000ea8000c1e1500 */
[----:B------:R-:W3:Y:S04]  /*0f50*/  LDG.E.U16 R20, desc[UR8][R12.64+-0xe] ;  /* 0xfffff2080c147981 */ /* 0x000ee8000c1e1500 */
[----:B------:R-:W4:Y:S04]  /*0f60*/  LDG.E.U16 R21, desc[UR8][R12.64+-0xc] ;  /* 0xfffff4080c157981 */ /* 0x000f28000c1e1500 */
[----:B------:R-:W5:Y:S04]  /*0f70*/  LDG.E.U16 R22, desc[UR8][R12.64+-0xa] ;  /* 0xfffff6080c167981 */ /* 0x000f68000c1e1500 */
[----:B------:R-:W5:Y:S04]  /*0f80*/  LDG.E.U16 R18, desc[UR8][R12.64+-0x8] ;  /* 0xfffff8080c127981 */ /* 0x000f68000c1e1500 */
[----:B------:R-:W5:Y:S04]  /*0f90*/  LDG.E.U16 R17, desc[UR8][R12.64+-0x6] ;  /* 0xfffffa080c117981 */ /* 0x000f68000c1e1500 */
[----:B------:R-:W5:Y:S01]  /*0fa0*/  LDG.E.U16 R14, desc[UR8][R12.64+-0x4] ;  /* 0xfffffc080c0e7981 */ /* 0x000f62000c1e1500 */
[----:B--2---:R-:W-:-:S03]  /*0fb0*/  HMUL2 R19, R16.H0_H0, R16.H0_H0 ;  /* 0x2000001010137232 */ /* 0x004fc60000000800 */
[----:B------:R-:W2:Y:S01]  /*0fc0*/  LDG.E.U16 R16, desc[UR8][R12.64+-0x2] ;  /* 0xfffffe080c107981 */ /* 0x000ea2000c1e1500 */
[----:B---3--:R-:W-:Y:S02]  /*0fd0*/  HMUL2 R20, R20.H0_H0, R20.H0_H0 ;  /* 0x2000001414147232 */ /* 0x008fe40000000800 */
[----:B------:R-:W-:Y:S02]  /*0fe0*/  HADD2.F32 R19, -RZ, R19.H0_H0 ;  /* 0x20000013ff137230 */ /* 0x000fe40000004100 */
[----:B----4-:R-:W-:Y:S02]  /*0ff0*/  HMUL2 R21, R21.H0_H0, R21.H0_H0 ;  /* 0x2000001515157232 */ /* 0x010fe40000000800 */
[----:B------:R-:W-:Y:S02]  /*1000*/  HADD2.F32 R20, -RZ, R20.H0_H0 ;  /* 0x20000014ff147230 */ /* 0x000fe40000004100 */
[----:B------:R-:W-:Y:S02]  /*1010*/  FADD R19, R19, R0 ;  /* 0x0000000013137221 */ /* 0x000fe40000000000 */
[----:B------:R-:W3:Y:S01]  /*1020*/  LDG.E.U16 R0, desc[UR8][R12.64] ;  /* 0x000000080c007981 */ /* 0x000ee2000c1e1500 */
[----:B-----5:R-:W-:-:S02]  /*1030*/  HMUL2 R22, R22.H0_H0, R22.H0_H0 ;  /* 0x2000001616167232 */ /* 0x020fc40000000800 */
[----:B------:R-:W-:Y:S02]  /*1040*/  HADD2.F32 R21, -RZ, R21.H0_H0 ;  /* 0x20000015ff157230 */ /* 0x000fe40000004100 */
[----:B------:R-:W-:Y:S02]  /*1050*/  FADD R20, R19, R20 ;  /* 0x0000001413147221 */ /* 0x000fe40000000000 */
[----:B------:R-:W4:Y:S01]  /*1060*/  LDG.E.U16 R19, desc[UR8][R12.64+0x2] ;  /* 0x000002080c137981 */ /* 0x000f22000c1e1500 */
[----:B------:R-:W-:Y:S02]  /*1070*/  HADD2.F32 R23, -RZ, R22.H0_H0 ;  /* 0x20000016ff177230 */ /* 0x000fe40000004100 */
[----:B------:R-:W-:Y:S01]  /*1080*/  FADD R20, R20, R21 ;  /* 0x0000001514147221 */ /* 0x000fe20000000000 */
[----:B------:R-:W-:Y:S01]  /*1090*/  HMUL2 R24, R18.H0_H0, R18.H0_H0 ;  /* 0x2000001212187232 */ /* 0x000fe20000000800 */
[----:B------:R-:W5:Y:S04]  /*10a0*/  LDG.E.U16 R21, desc[UR8][R12.64+0x8] ;  /* 0x000008080c157981 */ /* 0x000f68000c1e1500 */
[----:B------:R-:W5:Y:S01]  /*10b0*/  LDG.E.U16 R18, desc[UR8][R12.64+0x4] ;  /* 0x000004080c127981 */ /* 0x000f62000c1e1500 */
[----:B------:R-:W-:Y:S01]  /*10c0*/  FADD R23, R20, R23 ;  /* 0x0000001714177221 */ /* 0x000fe20000000000 */
[----:B------:R-:W-:-:S02]  /*10d0*/  HADD2.F32 R24, -RZ, R24.H0_H0 ;  /* 0x20000018ff187230 */ /* 0x000fc40000004100 */
[----:B------:R-:W5:Y:S01]  /*10e0*/  LDG.E.U16 R20, desc[UR8][R12.64+0x6] ;  /* 0x000006080c147981 */ /* 0x000f62000c1e1500 */
[----:B------:R-:W-:Y:S02]  /*10f0*/  HMUL2 R22, R17.H0_H0, R17.H0_H0 ;  /* 0x2000001111167232 */ /* 0x000fe40000000800 */
[----:B------:R-:W-:Y:S01]  /*1100*/  FADD R23, R23, R24 ;  /* 0x0000001817177221 */ /* 0x000fe20000000000 */
[----:B------:R-:W5:Y:S02]  /*1110*/  LDG.E.U16 R17, desc[UR8][R12.64+0xa] ;  /* 0x00000a080c117981 */ /* 0x000f64000c1e1500 */
[----:B------:R-:W-:Y:S02]  /*1120*/  HADD2.F32 R24, -RZ, R22.H0_H0 ;  /* 0x20000016ff187230 */ /* 0x000fe40000004100 */
[----:B------:R-:W5:Y:S03]  /*1130*/  LDG.E.U16 R22, desc[UR8][R12.64+0xc] ;  /* 0x00000c080c167981 */ /* 0x000f66000c1e1500 */
[----:B------:R-:W-:-:S02]  /*1140*/  FADD R24, R23, R24 ;  /* 0x0000001817187221 */ /* 0x000fc40000000000 */
[----:B------:R0:W5:Y:S01]  /*1150*/  LDG.E.U16 R23, desc[UR8][R12.64+0xe] ;  /* 0x00000e080c177981 */ /* 0x000162000c1e1500 */
[----:B------:R-:W-:-:S05]  /*1160*/  HMUL2 R14, R14.H0_H0, R14.H0_H0 ;  /* 0x2000000e0e0e7232 */ /* 0x000fca0000000800 */
[----:B------:R-:W-:-:S05]  /*1170*/  HADD2.F32 R25, -RZ, R14.H0_H0 ;  /* 0x2000000eff197230 */ /* 0x000fca0000004100 */
[----:B------:R-:W-:Y:S01]  /*1180*/  FADD R24, R24, R25 ;  /* 0x0000001918187221 */ /* 0x000fe20000000000 */
[----:B------:R-:W-:-:S04]  /*1190*/  UIADD3 UR5, UPT, UPT, UR5, 0x10, URZ ;  /* 0x0000001005057890 */ /* 0x000fc8000fffe0ff */
[----:B------:R-:W-:Y:S01]  /*11a0*/  UISETP.NE.AND UP1, UPT, UR5, URZ, UPT ;  /* 0x000000ff0500728c */ /* 0x000fe2000bf25270 */
[----:B0-----:R-:W-:-:S04]  /*11b0*/  IADD3 R12, P0, PT, R12, 0x20, RZ ;  /* 0x000000200c0c7810 */ /* 0x001fc80007f1e0ff */
[----:B------:R-:W-:Y:S01]  /*11c0*/  IADD3.X R13, PT, PT, RZ, R13, RZ, P0, !PT ;  /* 0x0000000dff0d7210 */ /* 0x000fe200007fe4ff */
[----:B--2---:R-:W-:-:S05]  /*11d0*/  HMUL2 R16, R16.H0_H0, R16.H0_H0 ;  /* 0x2000001010107232 */ /* 0x004fca0000000800 */
[----:B------:R-:W-:Y:S02]  /*11e0*/  HADD2.F32 R25, -RZ, R16.H0_H0 ;  /* 0x20000010ff197230 */ /* 0x000fe40000004100 */
[----:B---3--:R-:W-:-:S03]  /*11f0*/  HMUL2 R0, R0.H0_H0, R0.H0_H0 ;  /* 0x2000000000007232 */ /* 0x008fc60000000800 */
[----:B------:R-:W-:Y:S01]  /*1200*/  FADD R24, R24, R25 ;  /* 0x0000001918187221 */ /* 0x000fe20000000000 */
[----:B----4-:R-:W-:Y:S02]  /*1210*/  HMUL2 R14, R19.H0_H0, R19.H0_H0 ;  /* 0x20000013130e7232 */ /* 0x010fe40000000800 */
[----:B------:R-:W-:-:S03]  /*1220*/  HADD2.F32 R19, -RZ, R0.H0_H0 ;  /* 0x20000000ff137230 */ /* 0x000fc60000004100 */
[----:B------:R-:W-:Y:S02]  /*1230*/  HADD2.F32 R14, -RZ, R14.H0_H0 ;  /* 0x2000000eff0e7230 */ /* 0x000fe40000004100 */
[----:B------:R-:W-:Y:S01]  /*1240*/  FADD R19, R24, R19 ;  /* 0x0000001318137221 */ /* 0x000fe20000000000 */
[----:B-----5:R-:W-:-:S03]  /*1250*/  HMUL2 R18, R18.H0_H0, R18.H0_H0 ;  /* 0x2000001212127232 */ /* 0x020fc60000000800 */
[----:B------:R-:W-:Y:S01]  /*1260*/  FADD R14, R19, R14 ;  /* 0x0000000e130e7221 */ /* 0x000fe20000000000 */
[----:B------:R-:W-:Y:S02]  /*1270*/  HMUL2 R20, R20.H0_H0, R20.H0_H0 ;  /* 0x2000001414147232 */ /* 0x000fe40000000800 */
[----:B------:R-:W-:Y:S02]  /*1280*/  HADD2.F32 R25, -RZ, R18.H0_H0 ;  /* 0x20000012ff197230 */ /* 0x000fe40000004100 */
[----:B------:R-:W-:Y:S02]  /*1290*/  HMUL2 R21, R21.H0_H0, R21.H0_H0 ;  /* 0x2000001515157232 */ /* 0x000fe40000000800 */
[----:B------:R-:W-:Y:S02]  /*12a0*/  HADD2.F32 R19, -RZ, R20.H0_H0 ;  /* 0x20000014ff137230 */ /* 0x000fe40000004100 */
[----:B------:R-:W-:Y:S01]  /*12b0*/  FADD R14, R14, R25 ;  /* 0x000000190e0e7221 */ /* 0x000fe20000000000 */
[----:B------:R-:W-:-:S02]  /*12c0*/  HMUL2 R17, R17.H0_H0, R17.H0_H0 ;  /* 0x2000001111117232 */ /* 0x000fc40000000800 */
[----:B------:R-:W-:Y:S02]  /*12d0*/  HADD2.F32 R21, -RZ, R21.H0_H0 ;  /* 0x20000015ff157230 */ /* 0x000fe40000004100 */
[----:B------:R-:W-:Y:S01]  /*12e0*/  FADD R14, R14, R19 ;  /* 0x000000130e0e7221 */ /* 0x000fe20000000000 */
[----:B------:R-:W-:Y:S02]  /*12f0*/  HMUL2 R22, R22.H0_H0, R22.H0_H0 ;  /* 0x2000001616167232 */ /* 0x000fe40000000800 */
[----:B------:R-:W-:Y:S02]  /*1300*/  HADD2.F32 R17, -RZ, R17.H0_H0 ;  /* 0x20000011ff117230 */ /* 0x000fe40000004100 */
[----:B------:R-:W-:Y:S01]  /*1310*/  FADD R14, R14, R21 ;  /* 0x000000150e0e7221 */ /* 0x000fe20000000000 */
[----:B------:R-:W-:Y:S02]  /*1320*/  HMUL2 R23, R23.H0_H0, R23.H0_H0 ;  /* 0x2000001717177232 */ /* 0x000fe40000000800 */
[----:B------:R-:W-:-:S02]  /*1330*/  HADD2.F32 R19, -RZ, R22.H0_H0 ;  /* 0x20000016ff137230 */ /* 0x000fc40000004100 */
[----:B------:R-:W-:Y:S01]  /*1340*/  FADD R14, R14, R17 ;  /* 0x000000110e0e7221 */ /* 0x000fe20000000000 */
[----:B------:R-:W-:-:S03]  /*1350*/  HADD2.F32 R23, -RZ, R23.H0_H0 ;  /* 0x20000017ff177230 */ /* 0x000fc60000004100 */
[----:B------:R-:W-:-:S04]  /*1360*/  FADD R14, R14, R19 ;  /* 0x000000130e0e7221 */ /* 0x000fc80000000000 */
[----:B------:R-:W-:Y:S01]  /*1370*/  FADD R0, R14, R23 ;  /* 0x000000170e007221 */ /* 0x000fe20000000000 */
[----:B------:R-:W-:Y:S06]  /*1380*/  BRA.U UP1, `(.L_x_8) ;  /* 0xfffffff901ec7547 */ /* 0x000fec000b83ffff */
.L_x_7:
[----:B------:R-:W-:Y:S05]  /*1390*/  BRA.U !UP0, `(.L_x_6) ;  /* 0x0000000508387547 */ /* 0x000fea000b800000 */
[----:B------:R-:W-:Y:S02]  /*13a0*/  UISETP.GE.U32.AND UP0, UPT, UR6, 0x8, UPT ;  /* 0x000000080600788c */ /* 0x000fe4000bf06070 */
[----:B------:R-:W-:-:S04]  /*13b0*/  ULOP3.LUT UR5, UR4, 0x7, URZ, 0xc0, !UPT ;  /* 0x0000000704057892 */ /* 0x000fc8000f8ec0ff */
[----:B------:R-:W-:-:S03]  /*13c0*/  UISETP.NE.AND UP1, UPT, UR5, URZ, UPT ;  /* 0x000000ff0500728c */ /* 0x000fc6000bf25270 */
[----:B------:R-:W-:Y:S08]  /*13d0*/  BRA.U !UP0, `(.L_x_9) ;  /* 0x0000000108887547 */ /* 0x000ff0000b800000 */
[----:B------:R-:W-:-:S05]  /*13e0*/  IMAD.WIDE.U32 R12, R15, 0x2, R10 ;  /* 0x000000020f0c7825 */ /* 0x000fca00078e000a */
[----:B------:R-:W2:Y:S04]  /*13f0*/  LDG.E.U16 R19, desc[UR8][R12.64] ;  /* 0x000000080c137981 */ /* 0x000ea8000c1e1500 */
[----:B------:R-:W3:Y:S04]  /*1400*/  LDG.E.U16 R20, desc[UR8][R12.64+0x2] ;  /* 0x000002080c147981 */ /* 0x000ee8000c1e1500 */
[----:B------:R-:W4:Y:S04]  /*1410*/  LDG.E.U16 R21, desc[UR8][R12.64+0x4] ;  /* 0x000004080c157981 */ /* 0x000f28000c1e1500 */
[----:B------:R-:W5:Y:S04]  /*1420*/  LDG.E.U16 R22, desc[UR8][R12.64+0x6] ;  /* 0x000006080c167981 */ /* 0x000f68000c1e1500 */
[----:B------:R-:W5:Y:S04]  /*1430*/  LDG.E.U16 R17, desc[UR8][R12.64+0x8] ;  /* 0x000008080c117981 */ /* 0x000f68000c1e1500 */
[----:B------:R-:W5:Y:S04]  /*1440*/  LDG.E.U16 R16, desc[UR8][R12.64+0xa] ;  /* 0x00000a080c107981 */ /* 0x000f68000c1e1500 */
[----:B------:R-:W5:Y:S04]  /*1450*/  LDG.E.U16 R14, desc[UR8][R12.64+0xc] ;  /* 0x00000c080c0e7981 */ /* 0x000f68000c1e1500 */
[----:B------:R0:W5:Y:S01]  /*1460*/  LDG.E.U16 R18, desc[UR8][R12.64+0xe] ;  /* 0x00000e080c127981 */ /* 0x000162000c1e1500 */
[----:B------:R-:W-:Y:S01]  /*1470*/  IADD3 R15, PT, PT, R15, 0x8, RZ ;  /* 0x000000080f0f7810 */ /* 0x000fe20007ffe0ff */
[----:B--2---:R-:W-:-:S02]  /*1480*/  HMUL2 R19, R19.H0_H0, R19.H0_H0 ;  /* 0x2000001313137232 */ /* 0x004fc40000000800 */
[----:B---3--:R-:W-:-:S03]  /*1490*/  HMUL2 R20, R20.H0_H0, R20.H0_H0 ;  /* 0x2000001414147232 */ /* 0x008fc60000000800 */
[----:B------:R-:W-:Y:S02]  /*14a0*/  HADD2.F32 R19, -RZ, R19.H0_H0 ;  /* 0x20000013ff137230 */ /* 0x000fe40000004100 */
[----:B----4-:R-:W-:Y:S02]  /*14b0*/  HMUL2 R21, R21.H0_H0, R21.H0_H0 ;  /* 0x2000001515157232 */ /* 0x010fe40000000800 */
[----:B------:R-:W-:Y:S02]  /*14c0*/  HADD2.F32 R20, -RZ, R20.H0_H0 ;  /* 0x20000014ff147230 */ /* 0x000fe40000004100 */
[----:B------:R-:W-:Y:S01]  /*14d0*/  FADD R19, R0, R19 ;  /* 0x0000001300137221 */ /* 0x000fe20000000000 */
[----:B-----5:R-:W-:Y:S02]  /*14e0*/  HMUL2 R22, R22.H0_H0, R22.H0_H0 ;  /* 0x2000001616167232 */ /* 0x020fe40000000800 */
[----:B------:R-:W-:Y:S02]  /*14f0*/  HADD2.F32 R0, -RZ, R21.H0_H0 ;  /* 0x20000015ff007230 */ /* 0x000fe40000004100 */
[----:B------:R-:W-:Y:S01]  /*1500*/  FADD R19, R19, R20 ;  /* 0x0000001413137221 */ /* 0x000fe20000000000 */
[----:B------:R-:W-:-:S02]  /*1510*/  HMUL2 R17, R17.H0_H0, R17.H0_H0 ;  /* 0x2000001111117232 */ /* 0x000fc40000000800 */
[----:B0-----:R-:W-:Y:S02]  /*1520*/  HADD2.F32 R13, -RZ, R22.H0_H0 ;  /* 0x20000016ff0d7230 */ /* 0x001fe40000004100 */
[----:B------:R-:W-:Y:S01]  /*1530*/  FADD R0, R19, R0 ;  /* 0x0000000013007221 */ /* 0x000fe20000000000 */
[----:B------:R-:W-:Y:S02]  /*1540*/  HMUL2 R16, R16.H0_H0, R16.H0_H0 ;  /* 0x2000001010107232 */ /* 0x000fe40000000800 */
[----:B------:R-:W-:Y:S02]  /*1550*/  HADD2.F32 R17, -RZ, R17.H0_H0 ;  /* 0x20000011ff117230 */ /* 0x000fe40000004100 */
[----:B------:R-:W-:Y:S01]  /*1560*/  FADD R0, R0, R13 ;  /* 0x0000000d00007221 */ /* 0x000fe20000000000 */
[----:B------:R-:W-:Y:S02]  /*1570*/  HMUL2 R14, R14.H0_H0, R14.H0_H0 ;  /* 0x2000000e0e0e7232 */ /* 0x000fe40000000800 */
[----:B------:R-:W-:-:S02]  /*1580*/  HADD2.F32 R13, -RZ, R16.H0_H0 ;  /* 0x20000010ff0d7230 */ /* 0x000fc40000004100 */
[----:B------:R-:W-:Y:S01]  /*1590*/  FADD R0, R0, R17 ;  /* 0x0000001100007221 */ /* 0x000fe20000000000 */
[----:B------:R-:W-:Y:S02]  /*15a0*/  HMUL2 R18, R18.H0_H0, R18.H0_H0 ;  /* 0x2000001212127232 */ /* 0x000fe40000000800 */
[----:B------:R-:W-:Y:S02]  /*15b0*/  HADD2.F32 R17, -RZ, R14.H0_H0 ;  /* 0x2000000eff117230 */ /* 0x000fe40000004100 */
[----:B------:R-:W-:Y:S01]  /*15c0*/  FADD R0, R0, R13 ;  /* 0x0000000d00007221 */ /* 0x000fe20000000000 */
[----:B------:R-:W-:-:S03]  /*15d0*/  HADD2.F32 R13, -RZ, R18.H0_H0 ;  /* 0x20000012ff0d7230 */ /* 0x000fc60000004100 */
[----:B------:R-:W-:-:S04]  /*15e0*/  FADD R0, R0, R17 ;  /* 0x0000001100007221 */ /* 0x000fc80000000000 */
[----:B------:R-:W-:-:S07]  /*15f0*/  FADD R0, R0, R13 ;  /* 0x0000000d00007221 */ /* 0x000fce0000000000 */
.L_x_9:
        /* <DEDUP_REMOVED lines=20> */
[----:B------:R-:W-:-:S03]  /*1740*/  HADD2.F32 R13, -RZ, R16.H0_H0 ;  /* 0x20000010ff0d7230 */ /* 0x000fc60000004100 */
[----:B------:R-:W-:-:S04]  /*1750*/  FADD R12, R12, R17 ;  /* 0x000000110c0c7221 */ /* 0x000fc80000000000 */
[----:B------:R-:W-:-:S07]  /*1760*/  FADD R0, R12, R13 ;  /* 0x0000000d0c007221 */ /* 0x000fce0000000000 */
.L_x_10:
[----:B------:R-:W-:Y:S05]  /*1770*/  BRA.U !UP1, `(.L_x_6) ;  /* 0x0000000109407547 */ /* 0x000fea000b800000 */
[----:B------:R-:W0:Y:S01]  /*1780*/  LDCU.64 UR6, c[0x0][0x380] ;  /* 0x00007000ff0677ac */ /* 0x000e220008000a00 */
[----:B------:R-:W-:Y:S01]  /*1790*/  IMAD.WIDE.U32 R8, R15, 0x2, R8 ;  /* 0x000000020f087825 */ /* 0x000fe200078e0008 */
[----:B------:R-:W-:Y:S02]  /*17a0*/  UIADD3 UR4, UPT, UPT, -UR4, URZ, URZ ;  /* 0x000000ff04047290 */ /* 0x000fe4000fffe1ff */
[----:B0-----:R-:W-:-:S04]  /*17b0*/  IADD3 R10, P0, PT, R8, UR6, RZ ;  /* 0x00000006080a7c10 */ /* 0x001fc8000ff1e0ff */
[----:B------:R-:W-:-:S09]  /*17c0*/  IADD3.X R13, PT, PT, R9, UR7, RZ, P0, !PT ;  /* 0x00000007090d7c10 */ /* 0x000fd200087fe4ff */
.L_x_11:
[----:B------:R-:W-:Y:S02]  /*17d0*/  MOV R8, R10 ;  /* 0x0000000a00087202 */ /* 0x000fe40000000f00 */
[----:B------:R-:W-:-:S05]  /*17e0*/  MOV R9, R13 ;  /* 0x0000000d00097202 */ /* 0x000fca0000000f00 */
[----:B------:R-:W2:Y:S01]  /*17f0*/  LDG.E.U16 R8, desc[UR8][R8.64] ;  /* 0x0000000808087981 */ /* 0x000ea2000c1e1500 */
[----:B------:R-:W-:Y:S01]  /*1800*/  UIADD3 UR4, UPT, UPT, UR4, 0x1, URZ ;  /* 0x0000000104047890 */ /* 0x000fe2000fffe0ff */
[----:B------:R-:W-:-:S03]  /*1810*/  IADD3 R10, P0, PT, R10, 0x2, RZ ;  /* 0x000000020a0a7810 */ /* 0x000fc60007f1e0ff */
[----:B------:R-:W-:Y:S01]  /*1820*/  UISETP.NE.AND UP0, UPT, UR4, URZ, UPT ;  /* 0x000000ff0400728c */ /* 0x000fe2000bf05270 */
[----:B------:R-:W-:Y:S01]  /*1830*/  IADD3.X R13, PT, PT, RZ, R13, RZ, P0, !PT ;  /* 0x0000000dff0d7210 */ /* 0x000fe200007fe4ff */
[----:B--2---:R-:W-:-:S05]  /*1840*/  HMUL2 R9, R8.H0_H0, R8.H0_H0 ;  /* 0x2000000808097232 */ /* 0x004fca0000000800 */
[----:B------:R-:W-:-:S05]  /*1850*/  HADD2.F32 R11, -RZ, R9.H0_H0 ;  /* 0x20000009ff0b7230 */ /* 0x000fca0000004100 */
[----:B------:R-:W-:Y:S01]  /*1860*/  FADD R0, R11, R0 ;  /* 0x000000000b007221 */ /* 0x000fe20000000000 */
[----:B------:R-:W-:Y:S06]  /*1870*/  BRA.U UP0, `(.L_x_11) ;  /* 0xfffffffd00d47547 */ /* 0x000fec000b83ffff */
.L_x_6:
[----:B------:R-:W-:Y:S01]  /*1880*/  IADD3 R8, PT, PT, R0, -0xd000000, RZ ;  /* 0xf300000000087810 */ /* 0x000fe20007ffe0ff */
[----:B------:R0:W1:Y:S01]  /*1890*/  MUFU.RSQ R11, R0 ;  /* 0x00000000000b7308 */ /* 0x0000620000001400 */
[----:B------:R-:W-:Y:S02]  /*18a0*/  BSSY.RECONVERGENT B0, `(.L_x_12) ;  /* 0x000000b000007945 */ /* 0x000fe40003800200 */
[----:B------:R-:W-:-:S13]  /*18b0*/  ISETP.GT.U32.AND P0, PT, R8, 0x727fffff, PT ;  /* 0x727fffff0800780c */ /* 0x000fda0003f04070 */
[----:B0-----:R-:W-:Y:S05]  /*18c0*/  @!P0 BRA `(.L_x_13) ;  /* 0x0000000000108947 */ /* 0x001fea0003800000 */
[----:B------:R-:W-:-:S07]  /*18d0*/  MOV R14, 0x18f0 ;  /* 0x000018f0000e7802 */ /* 0x000fce0000000f00 */
[----:B-1----:R-:W-:Y:S05]  /*18e0*/  CALL.REL.NOINC `($__internal_0_$__cuda_sm20_sqrt_rn_f32_slowpath) ;  /* 0x0000000c00487944 */ /* 0x002fea0003c00000 */
[----:B------:R-:W-:Y:S01]  /*18f0*/  MOV R10, R0 ;  /* 0x00000000000a7202 */ /* 0x000fe20000000f00 */
[----:B------:R-:W-:Y:S06]  /*1900*/  BRA `(.L_x_14) ;  /* 0x0000000000107947 */ /* 0x000fec0003800000 */
.L_x_13:
[C---:B-1----:R-:W-:Y:S01]  /*1910*/  FMUL.FTZ R9, R11.reuse, R0 ;  /* 0x000000000b097220 */ /* 0x042fe20000410000 */
[----:B------:R-:W-:-:S03]  /*1920*/  FMUL.FTZ R10, R11, 0.5 ;  /* 0x3f0000000b0a7820 */ /* 0x000fc60000410000 */
[----:B------:R-:W-:-:S04]  /*1930*/  FFMA R0, -R9, R9, R0 ;  /* 0x0000000909007223 */ /* 0x000fc80000000100 */
[----:B------:R-:W-:-:S07]  /*1940*/  FFMA R10, R0, R10, R9 ;  /* 0x0000000a000a7223 */ /* 0x000fce0000000009 */
.L_x_14:
[----:B------:R-:W-:Y:S05]  /*1950*/  BSYNC.RECONVERGENT B0 ;  /* 0x0000000000007941 */ /* 0x000fea0003800200 */
.L_x_12:
[----:B------:R-:W0:Y:S01]  /*1960*/  LDCU UR4, c[0x0][0x3a4] ;  /* 0x00007480ff0477ac */ /* 0x000e220008000800 */
[----:B------:R-:W-:Y:S01]  /*1970*/  HFMA2 R0, -RZ, RZ, 0, 0 ;  /* 0x00000000ff007431 */ /* 0x000fe200000001ff */
[----:B0-----:R-:W-:-:S09]  /*1980*/  UISETP.GE.AND UP0, UPT, UR4, 0x1, UPT ;  /* 0x000000010400788c */ /* 0x001fd2000bf06270 */
[----:B------:R-:W-:Y:S05]  /*1990*/  BRA.U !UP0, `(.L_x_15) ;  /* 0x0000000908807547 */ /* 0x000fea000b800000 */
        /* <DEDUP_REMOVED lines=12> */
.L_x_17:
[----:B------:R-:W2:Y:S04]  /*1a60*/  LDG.E.U16 R24, desc[UR8][R8.64+-0x10] ;  /* 0xfffff00808187981 */ /* 0x000ea8000c1e1500 */
[----:B------:R-:W3:Y:S04]  /*1a70*/  LDG.E.U16 R13, desc[UR8][R8.64+-0xe] ;  /* 0xfffff208080d7981 */ /* 0x000ee8000c1e1500 */
[----:B------:R-:W4:Y:S04]  /*1a80*/  LDG.E.U16 R23, desc[UR8][R8.64+-0xc] ;  /* 0xfffff40808177981 */ /* 0x000f28000c1e1500 */
[----:B------:R-:W5:Y:S04]  /*1a90*/  LDG.E.U16 R14, desc[UR8][R8.64+-0xa] ;  /* 0xfffff608080e7981 */ /* 0x000f68000c1e1500 */
        /* <DEDUP_REMOVED lines=8> */
[----:B------:R-:W5:Y:S01]  /*1b20*/  LDG.E.U16 R15, desc[UR8][R8.64+0x8] ;  /* 0x00000808080f7981 */ /* 0x000f62000c1e1500 */
[----:B--2---:R-:W-:-:S03]  /*1b30*/  HMUL2 R25, R24.H0_H0, R24.H0_H0 ;  /* 0x2000001818197232 */ /* 0x004fc60000000800 */
[----:B------:R-:W2:Y:S02]  /*1b40*/  LDG.E.U16 R24, desc[UR8][R8.64+0xa] ;  /* 0x00000a0808187981 */ /* 0x000ea4000c1e1500 */
[----:B------:R-:W-:Y:S02]  /*1b50*/  HADD2.F32 R27, -RZ, R25.H0_H0 ;  /* 0x20000019ff1b7230 */ /* 0x000fe40000004100 */
[----:B------:R-:W2:Y:S03]  /*1b60*/  LDG.E.U16 R25, desc[UR8][R8.64+0xc] ;  /* 0x00000c0808197981 */ /* 0x000ea6000c1e1500 */
[----:B------:R-:W-:Y:S02]  /*1b70*/  FADD R27, R27, R0 ;  /* 0x000000001b1b7221 */ /* 0x000fe40000000000 */
[----:B------:R0:W2:Y:S01]  /*1b80*/  LDG.E.U16 R0, desc[UR8][R8.64+0xe] ;  /* 0x00000e0808007981 */ /* 0x0000a2000c1e1500 */
[----:B---3--:R-:W-:Y:S01]  /*1b90*/  HMUL2 R13, R13.H0_H0, R13.H0_H0 ;  /* 0x2000000d0d0d7232 */ /* 0x008fe20000000800 */
[----:B------:R-:W-:Y:S01]  /*1ba0*/  UIADD3 UR7, UPT, UPT, UR7, 0x10, URZ ;  /* 0x0000001007077890 */ /* 0x000fe2000fffe0ff */
[----:B----4-:R-:W-:-:S02]  /*1bb0*/  HMUL2 R23, R23.H0_H0, R23.H0_H0 ;  /* 0x2000001717177232 */ /* 0x010fc40000000800 */
[----:B-----5:R-:W-:Y:S02]  /*1bc0*/  HMUL2 R14, R14.H0_H0, R14.H0_H0 ;  /* 0x2000000e0e0e7232 */ /* 0x020fe40000000800 */
[----:B------:R-:W-:Y:S02]  /*1bd0*/  HADD2.F32 R26, -RZ, R13.H0_H0 ;  /* 0x2000000dff1a7230 */ /* 0x000fe40000004100 */
[----:B------:R-:W-:Y:S02]  /*1be0*/  HMUL2 R22, R22.H0_H0, R22.H0_H0 ;  /* 0x2000001616167232 */ /* 0x000fe40000000800 */
[----:B------:R-:W-:Y:S02]  /*1bf0*/  HADD2.F32 R23, -RZ, R23.H0_H0 ;  /* 0x20000017ff177230 */ /* 0x000fe40000004100 */
[----:B------:R-:W-:Y:S02]  /*1c00*/  HMUL2 R12, R12.H0_H0, R12.H0_H0 ;  /* 0x2000000c0c0c7232 */ /* 0x000fe40000000800 */
[----:B------:R-:W-:-:S02]  /*1c10*/  HADD2.F32 R14, -RZ, R14.H0_H0 ;  /* 0x2000000eff0e7230 */ /* 0x000fc40000004100 */
[----:B------:R-:W-:Y:S01]  /*1c20*/  FADD R26, R27, R26 ;  /* 0x0000001a1b1a7221 */ /* 0x000fe20000000000 */
[----:B------:R-:W-:Y:S02]  /*1c30*/  HADD2.F32 R13, -RZ, R22.H0_H0 ;  /* 0x20000016ff0d7230 */ /* 0x000fe40000004100 */
[----:B------:R-:W-:Y:S02]  /*1c40*/  HMUL2 R21, R21.H0_H0, R21.H0_H0 ;  /* 0x2000001515157232 */ /* 0x000fe40000000800 */
[----:B------:R-:W-:Y:S02]  /*1c50*/  HADD2.F32 R12, -RZ, R12.H0_H0 ;  /* 0x2000000cff0c7230 */ /* 0x000fe40000004100 */
[----:B------:R-:W-:Y:S01]  /*1c60*/  FADD R23, R26, R23 ;  /* 0x000000171a177221 */ /* 0x000fe20000000000 */
[----:B------:R-:W-:Y:S01]  /*1c70*/  HMUL2 R20, R20.H0_H0, R20.H0_H0 ;  /* 0x2000001414147232 */ /* 0x000fe20000000800 */
[----:B------:R-:W-:Y:S01]  /*1c80*/  UISETP.NE.AND UP1, UPT, UR7, URZ, UPT ;  /* 0x000000ff0700728c */ /* 0x000fe2000bf25270 */
[----:B------:R-:W-:-:S02]  /*1c90*/  HADD2.F32 R21, -RZ, R21.H0_H0 ;  /* 0x20000015ff157230 */ /* 0x000fc40000004100 */
[----:B------:R-:W-:Y:S01]  /*1ca0*/  FADD R14, R23, R14 ;  /* 0x0000000e170e7221 */ /* 0x000fe20000000000 */
[----:B------:R-:W-:Y:S01]  /*1cb0*/  HMUL2 R19, R19.H0_H0, R19.H0_H0 ;  /* 0x2000001313137232 */ /* 0x000fe20000000800 */
[----:B0-----:R-:W-:Y:S02]  /*1cc0*/  IADD3 R8, P0, PT, R8, 0x20, RZ ;  /* 0x0000002008087810 */ /* 0x001fe40007f1e0ff */
[----:B------:R-:W-:Y:S01]  /*1cd0*/  FADD R13, R14, R13 ;  /* 0x0000000d0e0d7221 */ /* 0x000fe20000000000 */
[----:B------:R-:W-:Y:S02]  /*1ce0*/  HMUL2 R18, R18.H0_H0, R18.H0_H0 ;  /* 0x2000001212127232 */ /* 0x000fe40000000800 */
[----:B------:R-:W-:Y:S01]  /*1cf0*/  HADD2.F32 R19, -RZ, R19.H0_H0 ;  /* 0x20000013ff137230 */ /* 0x000fe20000004100 */
[----:B------:R-:W-:Y:S01]  /*1d00*/  IADD3.X R9, PT, PT, RZ, R9, RZ, P0, !PT ;  /* 0x00000009ff097210 */ /* 0x000fe200007fe4ff */
[----:B------:R-:W-:Y:S01]  /*1d10*/  FADD R12, R13, R12 ;  /* 0x0000000c0d0c7221 */ /* 0x000fe20000000000 */
[----:B------:R-:W-:-:S02]  /*1d20*/  HADD2.F32 R13, -RZ, R20.H0_H0 ;  /* 0x20000014ff0d7230 */ /* 0x000fc40000004100 */
[----:B------:R-:W-:Y:S02]  /*1d30*/  HMUL2 R17, R17.H0_H0, R17.H0_H0 ;  /* 0x2000001111117232 */ /* 0x000fe40000000800 */
[----:B------:R-:W-:Y:S01]  /*1d40*/  FADD R12, R12, R21 ;  /* 0x000000150c0c7221 */ /* 0x000fe20000000000 */
[----:B------:R-:W-:Y:S02]  /*1d50*/  HMUL2 R16, R16.H0_H0, R16.H0_H0 ;  /* 0x2000001010107232 */ /* 0x000fe40000000800 */
[----:B------:R-:W-:Y:S02]  /*1d60*/  HADD2.F32 R17, -RZ, R17.H0_H0 ;  /* 0x20000011ff117230 */ /* 0x000fe40000004100 */
[----:B------:R-:W-:Y:S01]  /*1d70*/  FADD R12, R12, R13 ;  /* 0x0000000d0c0c7221 */ /* 0x000fe20000000000 */
[----:B------:R-:W-:Y:S02]  /*1d80*/  HADD2.F32 R13, -RZ, R18.H0_H0 ;  /* 0x20000012ff0d7230 */ /* 0x000fe40000004100 */
[----:B------:R-:W-:-:S02]  /*1d90*/  HMUL2 R15, R15.H0_H0, R15.H0_H0 ;  /* 0x2000000f0f0f7232 */ /* 0x000fc40000000800 */
[----:B------:R-:W-:-:S03]  /*1da0*/  FADD R12, R12, R19 ;  /* 0x000000130c0c7221 */ /* 0x000fc60000000000 */
[----:B------:R-:W-:Y:S02]  /*1db0*/  HADD2.F32 R15, -RZ, R15.H0_H0 ;  /* 0x2000000fff0f7230 */ /* 0x000fe40000004100 */
[----:B------:R-:W-:Y:S01]  /*1dc0*/  FADD R12, R12, R13 ;  /* 0x0000000d0c0c7221 */ /* 0x000fe20000000000 */
[----:B------:R-:W-:-:S03]  /*1dd0*/  HADD2.F32 R13, -RZ, R16.H0_H0 ;  /* 0x20000010ff0d7230 */ /* 0x000fc60000004100 */
[----:B------:R-:W-:-:S04]  /*1de0*/  FADD R12, R12, R17 ;  /* 0x000000110c0c7221 */ /* 0x000fc80000000000 */
[----:B------:R-:W-:-:S04]  /*1df0*/  FADD R12, R12, R13 ;  /* 0x0000000d0c0c7221 */ /* 0x000fc80000000000 */
[----:B------:R-:W-:Y:S01]  /*1e00*/  FADD R12, R12, R15 ;  /* 0x0000000f0c0c7221 */ /* 0x000fe20000000000 */
[----:B--2---:R-:W-:Y:S02]  /*1e10*/  HMUL2 R24, R24.H0_H0, R24.H0_H0 ;  /* 0x2000001818187232 */ /* 0x004fe40000000800 */
[----:B------:R-:W-:-:S03]  /*1e20*/  HMUL2 R25, R25.H0_H0, R25.H0_H0 ;  /* 0x2000001919197232 */ /* 0x000fc60000000800 */
[----:B------:R-:W-:Y:S02]  /*1e30*/  HADD2.F32 R13, -RZ, R24.H0_H0 ;  /* 0x20000018ff0d7230 */ /* 0x000fe40000004100 */
[----:B------:R-:W-:Y:S02]  /*1e40*/  HMUL2 R0, R0.H0_H0, R0.H0_H0 ;  /* 0x2000000000007232 */ /* 0x000fe40000000800 */
[----:B------:R-:W-:Y:S02]  /*1e50*/  HADD2.F32 R25, -RZ, R25.H0_H0 ;  /* 0x20000019ff197230 */ /* 0x000fe40000004100 */
[----:B------:R-:W-:Y:S01]  /*1e60*/  FADD R12, R12, R13 ;  /* 0x0000000d0c0c7221 */ /* 0x000fe20000000000 */
[----:B------:R-:W-:-:S03]  /*1e70*/  HADD2.F32 R13, -RZ, R0.H0_H0 ;  /* 0x20000000ff0d7230 */ /* 0x000fc60000004100 */
[----:B------:R-:W-:-:S04]  /*1e80*/  FADD R12, R12, R25 ;  /* 0x000000190c0c7221 */ /* 0x000fc80000000000 */
[----:B------:R-:W-:Y:S01]  /*1e90*/  FADD R0, R12, R13 ;  /* 0x0000000d0c007221 */ /* 0x000fe20000000000 */
[----:B------:R-:W-:Y:S06]  /*1ea0*/  BRA.U UP1, `(.L_x_17) ;  /* 0xfffffff901ec7547 */ /* 0x000fec000b83ffff */
.L_x_16:
        /* <DEDUP_REMOVED lines=39> */
.L_x_18:
        /* <DEDUP_REMOVED lines=23> */
.L_x_19:
[----:B------:R-:W-:Y:S05]  /*2290*/  BRA.U !UP1, `(.L_x_15) ;  /* 0x0000000109407547 */ /* 0x000fea000b800000 */
[----:B------:R-:W0:Y:S01]  /*22a0*/  LDCU.64 UR6, c[0x0][0x388] ;  /* 0x00007100ff0677ac */ /* 0x000e220008000a00 */
[----:B------:R-:W-:Y:S01]  /*22b0*/  IMAD.WIDE.U32 R2, R11, 0x2, R2 ;  /* 0x000000020b027825 */ /* 0x000fe200078e0002 */
[----:B------:R-:W-:Y:S02]  /*22c0*/  UIADD3 UR4, UPT, UPT, -UR4, URZ, URZ ;  /* 0x000000ff04047290 */ /* 0x000fe4000fffe1ff */
[----:B0-----:R-:W-:-:S04]  /*22d0*/  IADD3 R4, P0, PT, R2, UR6, RZ ;  /* 0x0000000602047c10 */ /* 0x001fc8000ff1e0ff */
[----:B------:R-:W-:-:S09]  /*22e0*/  IADD3.X R9, PT, PT, R3, UR7, RZ, P0, !PT ;  /* 0x0000000703097c10 */ /* 0x000fd200087fe4ff */
.L_x_20:
        /* <DEDUP_REMOVED lines=11> */
.L_x_15:
        /* <DEDUP_REMOVED lines=9> */
.L_x_22:
[C---:B-1----:R-:W-:Y:S01]  /*2430*/  FMUL.FTZ R5, R3.reuse, R0 ;  /* 0x0000000003057220 */ /* 0x042fe20000410000 */
[----:B------:R-:W-:-:S03]  /*2440*/  FMUL.FTZ R2, R3, 0.5 ;  /* 0x3f00000003027820 */ /* 0x000fc60000410000 */
[----:B------:R-:W-:-:S04]  /*2450*/  FFMA R0, -R5, R5, R0 ;  /* 0x0000000505007223 */ /* 0x000fc80000000100 */
[----:B------:R-:W-:-:S07]  /*2460*/  FFMA R5, R0, R2, R5 ;  /* 0x0000000200057223 */ /* 0x000fce0000000005 */
.L_x_23:
[----:B------:R-:W-:Y:S05]  /*2470*/  BSYNC.RECONVERGENT B0 ;  /* 0x0000000000007941 */ /* 0x000fea0003800200 */
.L_x_21:
[----:B------:R-:W-:-:S04]  /*2480*/  FSETP.NEU.AND P0, PT, R5, RZ, PT ;  /* 0x000000ff0500720b */ /* 0x000fc80003f0d000 */
[----:B------:R-:W-:-:S13]  /*2490*/  FSETP.NEU.AND P0, PT, R10, RZ, P0 ;  /* 0x000000ff0a00720b */ /* 0x000fda000070d000 */
[----:B------:R-:W0:Y:S02]  /*24a0*/  @!P0 LDC.64 R2, c[0x0][0x390] ;  /* 0x0000e400ff028b82 */ /* 0x000e240000000a00 */
[----:B0-----:R-:W-:-:S05]  /*24b0*/  @!P0 IMAD.WIDE R2, R6, 0x4, R2 ;  /* 0x0000000406028825 */ /* 0x001fca00078e0202 */
[----:B------:R0:W-:Y:S01]  /*24c0*/  @!P0 STG.E desc[UR8][R2.64], RZ ;  /* 0x000000ff02008986 */ /* 0x0001e2000c101908 */
[----:B------:R-:W-:Y:S05]  /*24d0*/  @!P0 EXIT ;  /* 0x000000000000894d */ /* 0x000fea0003800000 */
[----:B------:R-:W-:Y:S01]  /*24e0*/  FMUL R10, R5, R10 ;  /* 0x0000000a050a7220 */ /* 0x000fe20000400000 */
[----:B------:R-:W-:Y:S03]  /*24f0*/  BSSY.RECONVERGENT B0, `(.L_x_24) ;  /* 0x000000d000007945 */ /* 0x000fe60003800200 */
[----:B------:R-:W0:Y:S08]  /*2500*/  MUFU.RCP R0, R10 ;  /* 0x0000000a00007308 */ /* 0x000e300000001000 */
[----:B------:R-:W1:Y:S01]  /*2510*/  FCHK P0, R7, R10 ;  /* 0x0000000a07007302 */ /* 0x000e620000000000 */
[----:B0-----:R-:W-:-:S04]  /*2520*/  FFMA R3, -R10, R0, 1 ;  /* 0x3f8000000a037423 */ /* 0x001fc80000000100 */
[----:B------:R-:W-:-:S04]  /*2530*/  FFMA R0, R0, R3, R0 ;  /* 0x0000000300007223 */ /* 0x000fc80000000000 */
[----:B------:R-:W-:-:S04]  /*2540*/  FFMA R2, R0, R7, RZ ;  /* 0x0000000700027223 */ /* 0x000fc800000000ff */
[----:B------:R-:W-:-:S04]  /*2550*/  FFMA R3, -R10, R2, R7 ;  /* 0x000000020a037223 */ /* 0x000fc80000000107 */
[----:B------:R-:W-:Y:S01]  /*2560*/  FFMA R5, R0, R3, R2 ;  /* 0x0000000300057223 */ /* 0x000fe20000000002 */
[----:B-1----:R-:W-:Y:S06]  /*2570*/  @!P0 BRA `(.L_x_25) ;  /* 0x0000000000108947 */ /* 0x002fec0003800000 */
[----:B------:R-:W-:Y:S02]  /*2580*/  MOV R3, R7 ;  /* 0x0000000700037202 */ /* 0x000fe40000000f00 */
[----:B------:R-:W-:-:S07]  /*2590*/  MOV R2, 0x25b0 ;  /* 0x000025b000027802 */ /* 0x000fce0000000f00 */
[----:B------:R-:W-:Y:S05]  /*25a0*/  CALL.REL.NOINC `($__internal_1_$__cuda_sm3x_div_rn_noftz_f32_slowpath) ;  /* 0x0000000000747944 */ /* 0x000fea0003c00000 */
[----:B------:R-:W-:-:S07]  /*25b0*/  MOV R5, R0 ;  /* 0x0000000000057202 */ /* 0x000fce0000000f00 */
.L_x_25:
[----:B------:R-:W-:Y:S05]  /*25c0*/  BSYNC.RECONVERGENT B0 ;  /* 0x0000000000007941 */ /* 0x000fea0003800200 */
.L_x_24:
[----:B------:R-:W0:Y:S02]  /*25d0*/  LDC.64 R2, c[0x0][0x390] ;  /* 0x0000e400ff027b82 */ /* 0x000e240000000a00 */
[----:B0-----:R-:W-:-:S05]  /*25e0*/  IMAD.WIDE R2, R6, 0x4, R2 ;  /* 0x0000000406027825 */ /* 0x001fca00078e0202 */
[----:B------:R-:W-:Y:S01]  /*25f0*/  STG.E desc[UR8][R2.64], R5 ;  /* 0x0000000502007986 */ /* 0x000fe2000c101908 */
[----:B------:R-:W-:Y:S05]  /*2600*/  EXIT ;  /* 0x000000000000794d */ /* 0x000fea0003800000 */
        .weak           $__internal_0_$__cuda_sm20_sqrt_rn_f32_slowpath
        .type           $__internal_0_$__cuda_sm20_sqrt_rn_f32_slowpath,@function
        .size           $__internal_0_$__cuda_sm20_sqrt_rn_f32_slowpath,($__internal_1_$__cuda_sm3x_div_rn_noftz_f32_slowpath - $__internal_0_$__cuda_sm20_sqrt_rn_f32_slowpath)
$__internal_0_$__cuda_sm20_sqrt_rn_f32_slowpath:
[----:B------:R-:W-:-:S13]  /*2610*/  LOP3.LUT P0, RZ, R0, 0x7fffffff, RZ, 0xc0, !PT ;  /* 0x7fffffff00ff7812 */ /* 0x000fda000780c0ff */
[----:B------:R-:W-:Y:S01]  /*2620*/  @!P0 MOV R8, R0 ;  /* 0x0000000000088202 */ /* 0x000fe20000000f00 */
[----:B------:R-:W-:Y:S06]  /*2630*/  @!P0 BRA `(.L_x_26) ;  /* 0x0000000000408947 */ /* 0x000fec0003800000 */
[----:B------:R-:W-:-:S13]  /*2640*/  FSETP.GEU.FTZ.AND P0, PT, R0, RZ, PT ;  /* 0x000000ff0000720b */ /* 0x000fda0003f1e000 */
[----:B------:R-:W-:Y:S01]  /*2650*/  @!P0 MOV R8, 0x7fffffff ;  /* 0x7fffffff00088802 */ /* 0x000fe20000000f00 */
[----:B------:R-:W-:Y:S06]  /*2660*/  @!P0 BRA `(.L_x_26) ;  /* 0x0000000000348947 */ /* 0x000fec0003800000 */
[----:B------:R-:W-:-:S13]  /*2670*/  FSETP.GTU.FTZ.AND P0, PT, |R0|, +INF , PT ;  /* 0x7f8000000000780b */ /* 0x000fda0003f1c200 */
[----:B------:R-:W-:Y:S01]  /*2680*/  @P0 FADD.FTZ R8, R0, 1 ;  /* 0x3f80000000080421 */ /* 0x000fe20000010000 */
[----:B------:R-:W-:Y:S06]  /*2690*/  @P0 BRA `(.L_x_26) ;  /* 0x0000000000280947 */ /* 0x000fec0003800000 */
[----:B------:R-:W-:-:S13]  /*26a0*/  FSETP.NEU.FTZ.AND P0, PT, |R0|, +INF , PT ;  /* 0x7f8000000000780b */ /* 0x000fda0003f1d200 */
[----:B------:R-:W-:-:S04]  /*26b0*/  @P0 FFMA R9, R0, 1.84467440737095516160e+19, RZ ;  /* 0x5f80000000090823 */ /* 0x000fc800000000ff */
[----:B------:R-:W0:Y:S02]  /*26c0*/  @P0 MUFU.RSQ R8, R9 ;  /* 0x0000000900080308 */ /* 0x000e240000001400 */
[----:B0-----:R-:W-:Y:S01]  /*26d0*/  @P0 FMUL.FTZ R12, R9, R8 ;  /* 0x00000008090c0220 */ /* 0x001fe20000410000 */
[----:B------:R-:W-:Y:S01]  /*26e0*/  @P0 FMUL.FTZ R13, R8, 0.5 ;  /* 0x3f000000080d0820 */ /* 0x000fe20000410000 */
[----:B------:R-:W-:Y:S02]  /*26f0*/  @!P0 MOV R8, R0 ;  /* 0x0000000000088202 */ /* 0x000fe40000000f00 */
[----:B------:R-:W-:-:S04]  /*2700*/  @P0 FADD.FTZ R11, -R12, -RZ ;  /* 0x800000ff0c0b0221 */ /* 0x000fc80000010100 */
[----:B------:R-:W-:-:S04]  /*2710*/  @P0 FFMA R11, R12, R11, R9 ;  /* 0x0000000b0c0b0223 */ /* 0x000fc80000000009 */
[----:B------:R-:W-:-:S04]  /*2720*/  @P0 FFMA R11, R11, R13, R12 ;  /* 0x0000000d0b0b0223 */ /* 0x000fc8000000000c */
[----:B------:R-:W-:-:S07]  /*2730*/  @P0 FMUL.FTZ R8, R11, 2.3283064365386962891e-10 ;  /* 0x2f8000000b080820 */ /* 0x000fce0000410000 */
.L_x_26:
[----:B------:R-:W-:Y:S01]  /*2740*/  HFMA2 R9, -RZ, RZ, 0, 0 ;  /* 0x00000000ff097431 */ /* 0x000fe200000001ff */
[----:B------:R-:W-:Y:S02]  /*2750*/  MOV R0, R8 ;  /* 0x0000000800007202 */ /* 0x000fe40000000f00 */
[----:B------:R-:W-:-:S04]  /*2760*/  MOV R8, R14 ;  /* 0x0000000e00087202 */ /* 0x000fc80000000f00 */
[----:B------:R-:W-:Y:S05]  /*2770*/  RET.REL.NODEC R8 `(_Z24cosine_similarity_kernelPKaS0_Pfiiiii) ;  /* 0xffffffd808207950 */ /* 0x000fea0003c3ffff */
        .weak           $__internal_1_$__cuda_sm3x_div_rn_noftz_f32_slowpath
        .type           $__internal_1_$__cuda_sm3x_div_rn_noftz_f32_slowpath,@function
        .size           $__internal_1_$__cuda_sm3x_div_rn_noftz_f32_slowpath,(.L_x_40 - $__internal_1_$__cuda_sm3x_div_rn_noftz_f32_slowpath)
$__internal_1_$__cuda_sm3x_div_rn_noftz_f32_slowpath:
[----:B------:R-:W-:Y:S01]  /*2780*/  SHF.R.U32.HI R4, RZ, 0x17, R10 ;  /* 0x00000017ff047819 */ /* 0x000fe2000001160a */
[----:B------:R-:W-:Y:S01]  /*2790*/  BSSY.RECONVERGENT B1, `(.L_x_27) ;  /* 0x0000064000017945 */ /* 0x000fe20003800200 */
[----:B------:R-:W-:Y:S02]  /*27a0*/  SHF.R.U32.HI R0, RZ, 0x17, R3 ;  /* 0x00000017ff007819 */ /* 0x000fe40000011603 */
[----:B------:R-:W-:Y:S02]  /*27b0*/  LOP3.LUT R13, R4, 0xff, RZ, 0xc0, !PT ;  /* 0x000000ff040d7812 */ /* 0x000fe400078ec0ff */
[----:B------:R-:W-:Y:S02]  /*27c0*/  LOP3.LUT R11, R0, 0xff, RZ, 0xc0, !PT ;  /* 0x000000ff000b7812 */ /* 0x000fe400078ec0ff */
[----:B------:R-:W-:Y:S02]  /*27d0*/  IADD3 R8, PT, PT, R13, -0x1, RZ ;  /* 0xffffffff0d087810 */ /* 0x000fe40007ffe0ff */
[----:B------:R-:W-:-:S02]  /*27e0*/  IADD3 R7, PT, PT, R11, -0x1, RZ ;  /* 0xffffffff0b077810 */ /* 0x000fc40007ffe0ff */
[----:B------:R-:W-:Y:S02]  /*27f0*/  ISETP.GT.U32.AND P0, PT, R8, 0xfd, PT ;  /* 0x000000fd0800780c */ /* 0x000fe40003f04070 */
[----:B------:R-:W-:Y:S02]  /*2800*/  MOV R4, R10 ;  /* 0x0000000a00047202 */ /* 0x000fe40000000f00 */
[----:B------:R-:W-:-:S13]  /*2810*/  ISETP.GT.U32.OR P0, PT, R7, 0xfd, P0 ;  /* 0x000000fd0700780c */ /* 0x000fda0000704470 */
[----:B------:R-:W-:Y:S01]  /*2820*/  @!P0 MOV R5, RZ ;  /* 0x000000ff00058202 */ /* 0x000fe20000000f00 */
[----:B------:R-:W-:Y:S06]  /*2830*/  @!P0 BRA `(.L_x_28) ;  /* 0x0000000000608947 */ /* 0x000fec0003800000 */
[----:B------:R-:W-:Y:S02]  /*2840*/  FSETP.GTU.FTZ.AND P0, PT, |R3|, +INF , PT ;  /* 0x7f8000000300780b */ /* 0x000fe40003f1c200 */
[----:B------:R-:W-:Y:S02]  /*2850*/  FSETP.GTU.FTZ.AND P1, PT, |R10|, +INF , PT ;  /* 0x7f8000000a00780b */ /* 0x000fe40003f3c200 */
[----:B------:R-:W-:Y:S02]  /*2860*/  MOV R0, R10 ;  /* 0x0000000a00007202 */ /* 0x000fe40000000f00 */
[----:B------:R-:W-:-:S13]  /*2870*/  PLOP3.LUT P0, PT, P0, P1, PT, 0xf8, 0x8f ;  /* 0x00000000008f781c */ /* 0x000fda0000703f70 */
[----:B------:R-:W-:Y:S05]  /*2880*/  @P0 BRA `(.L_x_29) ;  /* 0x00000004004c0947 */ /* 0x000fea0003800000 */
[----:B------:R-:W-:-:S13]  /*2890*/  LOP3.LUT P0, RZ, R4, 0x7fffffff, R3, 0xc8, !PT ;  /* 0x7fffffff04ff7812 */ /* 0x000fda000780c803 */
[----:B------:R-:W-:Y:S05]  /*28a0*/  @!P0 BRA `(.L_x_30) ;  /* 0x00000004003c8947 */ /* 0x000fea0003800000 */
[C---:B------:R-:W-:Y:S02]  /*28b0*/  FSETP.NEU.FTZ.AND P2, PT, |R3|.reuse, +INF , PT ;  /* 0x7f8000000300780b */ /* 0x040fe40003f5d200 */
[----:B------:R-:W-:Y:S02]  /*28c0*/  FSETP.NEU.FTZ.AND P1, PT, |R0|, +INF , PT ;  /* 0x7f8000000000780b */ /* 0x000fe40003f3d200 */
[----:B------:R-:W-:-:S11]  /*28d0*/  FSETP.NEU.FTZ.AND P0, PT, |R3|, +INF , PT ;  /* 0x7f8000000300780b */ /* 0x000fd60003f1d200 */
[----:B------:R-:W-:Y:S05]  /*28e0*/  @!P1 BRA !P2, `(.L_x_30) ;  /* 0x00000004002c9947 */ /* 0x000fea0005000000 */
[----:B------:R-:W-:-:S04]  /*28f0*/  LOP3.LUT P2, RZ, R3, 0x7fffffff, RZ, 0xc0, !PT ;  /* 0x7fffffff03ff7812 */ /* 0x000fc8000784c0ff */
[----:B------:R-:W-:-:S13]  /*2900*/  PLOP3.LUT P1, PT, P1, P2, PT, 0x2f, 0xf2 ;  /* 0x0000000000f2781c */ /* 0x000fda0000f24577 */
[----:B------:R-:W-:Y:S05]  /*2910*/  @P1 BRA `(.L_x_31) ;  /* 0x0000000400181947 */ /* 0x000fea0003800000 */
[----:B------:R-:W-:-:S04]  /*2920*/  LOP3.LUT P1, RZ, R4, 0x7fffffff, RZ, 0xc0, !PT ;  /* 0x7fffffff04ff7812 */ /* 0x000fc8000782c0ff */
[----:B------:R-:W-:-:S13]  /*2930*/  PLOP3.LUT P0, PT, P0, P1, PT, 0x2f, 0xf2 ;  /* 0x0000000000f2781c */ /* 0x000fda0000702577 */
[----:B------:R-:W-:Y:S05]  /*2940*/  @P0 BRA `(.L_x_32) ;  /* 0x0000000400000947 */ /* 0x000fea0003800000 */
[----:B------:R-:W-:Y:S02]  /*2950*/  ISETP.GE.AND P0, PT, R7, RZ, PT ;  /* 0x000000ff0700720c */ /* 0x000fe40003f06270 */
[----:B------:R-:W-:-:S11]  /*2960*/  ISETP.GE.AND P1, PT, R8, RZ, PT ;  /* 0x000000ff0800720c */ /* 0x000fd60003f26270 */
[----:B------:R-:W-:Y:S01]  /*2970*/  @P0 MOV R5, RZ ;  /* 0x000000ff00050202 */ /* 0x000fe20000000f00 */
[----:B------:R-:W-:Y:S01]  /*2980*/  @!P0 FFMA R3, R3, 1.84467440737095516160e+19, RZ ;  /* 0x5f80000003038823 */ /* 0x000fe200000000ff */
[----:B------:R-:W-:Y:S01]  /*2990*/  @!P0 MOV R5, 0xffffffc0 ;  /* 0xffffffc000058802 */ /* 0x000fe20000000f00 */
[----:B------:R-:W-:-:S03]  /*29a0*/  @!P1 FFMA R4, R0, 1.84467440737095516160e+19, RZ ;  /* 0x5f80000000049823 */ /* 0x000fc600000000ff */
[----:B------:R-:W-:-:S07]  /*29b0*/  @!P1 IADD3 R5, PT, PT, R5, 0x40, RZ ;  /* 0x0000004005059810 */ /* 0x000fce0007ffe0ff */
.L_x_28:
[----:B------:R-:W-:Y:S01]  /*29c0*/  LEA R7, R13, 0xc0800000, 0x17 ;  /* 0xc08000000d077811 */ /* 0x000fe200078eb8ff */
[----:B------:R-:W-:Y:S03]  /*29d0*/  BSSY.RECONVERGENT B2, `(.L_x_33) ;  /* 0x0000036000027945 */ /* 0x000fe60003800200 */
[----:B------:R-:W-:Y:S02]  /*29e0*/  IADD3 R7, PT, PT, -R7, R4, RZ ;  /* 0x0000000407077210 */ /* 0x000fe40007ffe1ff */
[----:B------:R-:W-:Y:S02]  /*29f0*/  IADD3 R4, PT, PT, R11, -0x7f, RZ ;  /* 0xffffff810b047810 */ /* 0x000fe40007ffe0ff */
[----:B------:R-:W0:Y:S01]  /*2a00*/  MUFU.RCP R8, R7 ;  /* 0x0000000700087308 */ /* 0x000e220000001000 */
[----:B------:R-:W-:Y:S02]  /*2a10*/  FADD.FTZ R9, -R7, -RZ ;  /* 0x800000ff07097221 */ /* 0x000fe40000010100 */
[C---:B------:R-:W-:Y:S01]  /*2a20*/  IMAD R0, R4.reuse, -0x800000, R3 ;  /* 0xff80000004007824 */ /* 0x040fe200078e0203 */
[----:B------:R-:W-:-:S04]  /*2a30*/  IADD3 R4, PT, PT, R4, 0x7f, -R13 ;  /* 0x0000007f04047810 */ /* 0x000fc80007ffe80d */
[----:B------:R-:W-:Y:S01]  /*2a40*/  IADD3 R4, PT, PT, R4, R5, RZ ;  /* 0x0000000504047210 */ /* 0x000fe20007ffe0ff */
[----:B0-----:R-:W-:-:S04]  /*2a50*/  FFMA R11, R8, R9, 1 ;  /* 0x3f800000080b7423 */ /* 0x001fc80000000009 */
[----:B------:R-:W-:-:S04]  /*2a60*/  FFMA R10, R8, R11, R8 ;  /* 0x0000000b080a7223 */ /* 0x000fc80000000008 */
[----:B------:R-:W-:-:S04]  /*2a70*/  FFMA R3, R0, R10, RZ ;  /* 0x0000000a00037223 */ /* 0x000fc800000000ff */
[----:B------:R-:W-:-:S04]  /*2a80*/  FFMA R8, R9, R3, R0 ;  /* 0x0000000309087223 */ /* 0x000fc80000000000 */
[----:B------:R-:W-:-:S04]  /*2a90*/  FFMA R11, R10, R8, R3 ;  /* 0x000000080a0b7223 */ /* 0x000fc80000000003 */
[----:B------:R-:W-:-:S04]  /*2aa0*/  FFMA R8, R9, R11, R0 ;  /* 0x0000000b09087223 */ /* 0x000fc80000000000 */
[----:B------:R-:W-:-:S05]  /*2ab0*/  FFMA R0, R10, R8, R11 ;  /* 0x000000080a007223 */ /* 0x000fca000000000b */
[----:B------:R-:W-:-:S04]  /*2ac0*/  SHF.R.U32.HI R3, RZ, 0x17, R0 ;  /* 0x00000017ff037819 */ /* 0x000fc80000011600 */
[----:B------:R-:W-:-:S04]  /*2ad0*/  LOP3.LUT R3, R3, 0xff, RZ, 0xc0, !PT ;  /* 0x000000ff03037812 */ /* 0x000fc800078ec0ff */
[----:B------:R-:W-:-:S04]  /*2ae0*/  IADD3 R7, PT, PT, R3, R4, RZ ;  /* 0x0000000403077210 */ /* 0x000fc80007ffe0ff */
[----:B------:R-:W-:-:S04]  /*2af0*/  IADD3 R3, PT, PT, R7, -0x1, RZ ;  /* 0xffffffff07037810 */ /* 0x000fc80007ffe0ff */
[----:B------:R-:W-:-:S13]  /*2b00*/  ISETP.GE.U32.AND P0, PT, R3, 0xfe, PT ;  /* 0x000000fe0300780c */ /* 0x000fda0003f06070 */
[----:B------:R-:W-:Y:S05]  /*2b10*/  @!P0 BRA `(.L_x_34) ;  /* 0x0000000000808947 */ /* 0x000fea0003800000 */
[----:B------:R-:W-:-:S13]  /*2b20*/  ISETP.GT.AND P0, PT, R7, 0xfe, PT ;  /* 0x000000fe0700780c */ /* 0x000fda0003f04270 */
[----:B------:R-:W-:Y:S05]  /*2b30*/  @P0 BRA `(.L_x_35) ;  /* 0x00000000006c0947 */ /* 0x000fea0003800000 */
[----:B------:R-:W-:-:S13]  /*2b40*/  ISETP.GE.AND P0, PT, R7, 0x1, PT ;  /* 0x000000010700780c */ /* 0x000fda0003f06270 */
[----:B------:R-:W-:Y:S05]  /*2b50*/  @P0 BRA `(.L_x_36) ;  /* 0x0000000000740947 */ /* 0x000fea0003800000 */
[----:B------:R-:W-:Y:S02]  /*2b60*/  ISETP.GE.AND P0, PT, R7, -0x18, PT ;  /* 0xffffffe80700780c */ /* 0x000fe40003f06270 */
[----:B------:R-:W-:-:S11]  /*2b70*/  LOP3.LUT R0, R0, 0x80000000, RZ, 0xc0, !PT ;  /* 0x8000000000007812 */ /* 0x000fd600078ec0ff */
[----:B------:R-:W-:Y:S05]  /*2b80*/  @!P0 BRA `(.L_x_36) ;  /* 0x0000000000688947 */ /* 0x000fea0003800000 */
[CCC-:B------:R-:W-:Y:S01]  /*2b90*/  FFMA.RZ R3, R10.reuse, R8.reuse, R11.reuse ;  /* 0x000000080a037223 */ /* 0x1c0fe2000000c00b */
[CCC-:B------:R-:W-:Y:S01]  /*2ba0*/  FFMA.RM R4, R10.reuse, R8.reuse, R11.reuse ;  /* 0x000000080a047223 */ /* 0x1c0fe2000000400b */
[C---:B------:R-:W-:Y:S02]  /*2bb0*/  ISETP.NE.AND P2, PT, R7.reuse, RZ, PT ;  /* 0x000000ff0700720c */ /* 0x040fe40003f45270 */
[----:B------:R-:W-:Y:S02]  /*2bc0*/  ISETP.NE.AND P1, PT, R7, RZ, PT ;  /* 0x000000ff0700720c */ /* 0x000fe40003f25270 */
[----:B------:R-:W-:Y:S01]  /*2bd0*/  LOP3.LUT R5, R3, 0x7fffff, RZ, 0xc0, !PT ;  /* 0x007fffff03057812 */ /* 0x000fe200078ec0ff */
[----:B------:R-:W-:Y:S01]  /*2be0*/  FFMA.RP R3, R10, R8, R11 ;  /* 0x000000080a037223 */ /* 0x000fe2000000800b */
[----:B------:R-:W-:Y:S02]  /*2bf0*/  IADD3 R8, PT, PT, R7, 0x20, RZ ;  /* 0x0000002007087810 */ /* 0x000fe40007ffe0ff */
[----:B------:R-:W-:-:S02]  /*2c00*/  LOP3.LUT R5, R5, 0x800000, RZ, 0xfc, !PT ;  /* 0x0080000005057812 */ /* 0x000fc400078efcff */
[----:B------:R-:W-:Y:S02]  /*2c10*/  IADD3 R7, PT, PT, -R7, RZ, RZ ;  /* 0x000000ff07077210 */ /* 0x000fe40007ffe1ff */
[----:B------:R-:W-:Y:S02]  /*2c20*/  SHF.L.U32 R8, R5, R8, RZ ;  /* 0x0000000805087219 */ /* 0x000fe400000006ff */
[----:B------:R-:W-:Y:S02]  /*2c30*/  FSETP.NEU.FTZ.AND P0, PT, R3, R4, PT ;  /* 0x000000040300720b */ /* 0x000fe40003f1d000 */
[----:B------:R-:W-:Y:S02]  /*2c40*/  SEL R4, R7, RZ, P2 ;  /* 0x000000ff07047207 */ /* 0x000fe40001000000 */
[----:B------:R-:W-:Y:S02]  /*2c50*/  ISETP.NE.AND P1, PT, R8, RZ, P1 ;  /* 0x000000ff0800720c */ /* 0x000fe40000f25270 */
[----:B------:R-:W-:-:S02]  /*2c60*/  SHF.R.U32.HI R4, RZ, R4, R5 ;  /* 0x00000004ff047219 */ /* 0x000fc40000011605 */
[----:B------:R-:W-:Y:S02]  /*2c70*/  PLOP3.LUT P0, PT, P0, P1, PT, 0xf8, 0x8f ;  /* 0x00000000008f781c */ /* 0x000fe40000703f70 */
[----:B------:R-:W-:Y:S02]  /*2c80*/  SHF.R.U32.HI R8, RZ, 0x1, R4 ;  /* 0x00000001ff087819 */ /* 0x000fe40000011604 */
[----:B------:R-:W-:-:S04]  /*2c90*/  SEL R3, RZ, 0x1, !P0 ;  /* 0x00000001ff037807 */ /* 0x000fc80004000000 */
[----:B------:R-:W-:-:S04]  /*2ca0*/  LOP3.LUT R3, R3, 0x1, R8, 0xf8, !PT ;  /* 0x0000000103037812 */ /* 0x000fc800078ef808 */
[----:B------:R-:W-:-:S04]  /*2cb0*/  LOP3.LUT R3, R3, R4, RZ, 0xc0, !PT ;  /* 0x0000000403037212 */ /* 0x000fc800078ec0ff */
[----:B------:R-:W-:-:S04]  /*2cc0*/  IADD3 R3, PT, PT, R8, R3, RZ ;  /* 0x0000000308037210 */ /* 0x000fc80007ffe0ff */
[----:B------:R-:W-:Y:S01]  /*2cd0*/  LOP3.LUT R0, R3, R0, RZ, 0xfc, !PT ;  /* 0x0000000003007212 */ /* 0x000fe200078efcff */
[----:B------:R-:W-:Y:S06]  /*2ce0*/  BRA `(.L_x_36) ;  /* 0x0000000000107947 */ /* 0x000fec0003800000 */
.L_x_35:
[----:B------:R-:W-:-:S04]  /*2cf0*/  LOP3.LUT R0, R0, 0x80000000, RZ, 0xc0, !PT ;  /* 0x8000000000007812 */ /* 0x000fc800078ec0ff */
[----:B------:R-:W-:Y:S01]  /*2d00*/  LOP3.LUT R0, R0, 0x7f800000, RZ, 0xfc, !PT ;  /* 0x7f80000000007812 */ /* 0x000fe200078efcff */
[----:B------:R-:W-:Y:S06]  /*2d10*/  BRA `(.L_x_36) ;  /* 0x0000000000047947 */ /* 0x000fec0003800000 */
.L_x_34:
[----:B------:R-:W-:-:S07]  /*2d20*/  LEA R0, R4, R0, 0x17 ;  /* 0x0000000004007211 */ /* 0x000fce00078eb8ff */
.L_x_36:
[----:B------:R-:W-:Y:S05]  /*2d30*/  BSYNC.RECONVERGENT B2 ;  /* 0x0000000000027941 */ /* 0x000fea0003800200 */
.L_x_33:
[----:B------:R-:W-:Y:S05]  /*2d40*/  BRA `(.L_x_37) ;  /* 0x0000000000207947 */ /* 0x000fea0003800000 */
.L_x_32:
[----:B------:R-:W-:-:S04]  /*2d50*/  LOP3.LUT R0, R4, 0x80000000, R3, 0x48, !PT ;  /* 0x8000000004007812 */ /* 0x000fc800078e4803 */
[----:B------:R-:W-:Y:S01]  /*2d60*/  LOP3.LUT R0, R0, 0x7f800000, RZ, 0xfc, !PT ;  /* 0x7f80000000007812 */ /* 0x000fe200078efcff */
[----:B------:R-:W-:Y:S06]  /*2d70*/  BRA `(.L_x_37) ;  /* 0x0000000000147947 */ /* 0x000fec0003800000 */
.L_x_31:
[----:B------:R-:W-:Y:S01]  /*2d80*/  LOP3.LUT R0, R4, 0x80000000, R3, 0x48, !PT ;  /* 0x8000000004007812 */ /* 0x000fe200078e4803 */
[----:B------:R-:W-:Y:S06]  /*2d90*/  BRA `(.L_x_37) ;  /* 0x00000000000c7947 */ /* 0x000fec0003800000 */
.L_x_30:
[----:B------:R-:W0:Y:S01]  /*2da0*/  MUFU.RSQ R0, -QNAN ;  /* 0xffc0000000007908 */ /* 0x000e220000001400 */
[----:B------:R-:W-:Y:S05]  /*2db0*/  BRA `(.L_x_37) ;  /* 0x0000000000047947 */ /* 0x000fea0003800000 */
.L_x_29:
[----:B------:R-:W-:-:S07]  /*2dc0*/  FADD.FTZ R0, R3, R0 ;  /* 0x0000000003007221 */ /* 0x000fce0000010000 */
.L_x_37:
[----:B------:R-:W-:Y:S05]  /*2dd0*/  BSYNC.RECONVERGENT B1 ;  /* 0x0000000000017941 */ /* 0x000fea0003800200 */
.L_x_27:
[----:B------:R-:W-:-:S04]  /*2de0*/  HFMA2 R3, -RZ, RZ, 0, 0 ;  /* 0x00000000ff037431 */ /* 0x000fc800000001ff */
[----:B0-----:R-:W-:Y:S05]  /*2df0*/  RET.REL.NODEC R2 `(_Z24cosine_similarity_kernelPKaS0_Pfiiiii) ;  /* 0xffffffd002807950 */ /* 0x001fea0003c3ffff */
.L_x_38:
[----:B------:R-:W-:-:S00]  /*2e00*/  BRA `(.L_x_38) ;  /* 0xfffffffc00fc7947 */ /* 0x000fc0000383ffff */
[----:B------:R-:W-:-:S00]  /*2e10*/  NOP ;  /* 0x0000000000007918 */ /* 0x000fc00000000000 */
        /* <DEDUP_REMOVED lines=14> */
.L_x_40:


//--------------------- .nv.shared.reserved.0     --------------------------
	.section	.nv.shared.reserved.0,"aw",@nobits
	.weak		__nv_reservedSMEM_offset_0_alias
	.size		__nv_reservedSMEM_offset_0_alias, 0, 64
	.other		__nv_reservedSMEM_offset_0_alias,@"STO_CUDA_RESERVED_SHARED STV_DEFAULT"
__nv_reservedSMEM_offset_0_alias:
	.zero		0
	.zero		64


//--------------------- .nv.constant0._Z24cosine_similarity_kernelPKaS0_Pfiiiii --------------------------
	.section	.nv.constant0._Z24cosine_similarity_kernelPKaS0_Pfiiiii,"a",@progbits
	.sectionflags	@""
	.align	4
.nv.constant0._Z24cosine_similarity_kernelPKaS0_Pfiiiii:
	.zero		940


//--------------------- SYMBOLS --------------------------

	.type		.nv.reservedSmem.offset0,@object
	.size		.nv.reservedSmem.offset0,0x4
